	.target	sm_100a

	.elftype	@"ET_EXEC"


//--------------------- .note.nv.tkinfo           --------------------------
	.section	.note.nv.tkinfo,"",@"SHT_NOTE"
	.sectionflags	@"SHF_NOTE_NV_TKINFO"
	.tkinfo
        /*0018*/ 	.word	0x00000081
        /*0030*/ 	.string	""
        /*0030*/ 	.string	"ptxas-blackwell"
        /*0030*/ 	.string	"Cuda compilation tools, release 12.9, V12.9.86"
        /*0030*/ 	.string	"Build cuda_12.9.r12.9/compiler.36037853_0"
        /*0030*/ 	.string	"-v  -suppress-debug-info  -lineinfo  -arch sm_100a "



//--------------------- .note.nv.cuver            --------------------------
	.section	.note.nv.cuver,"",@"SHT_NOTE"
	.sectionflags	@"SHF_NOTE_NV_CUVER"
        /*0018*/ 	.short	0x0001
        /*001a*/ 	.short	0x0064
        /*001c*/ 	.short	0x0001
        /*001e*/ 	.short	0x0000
        /*0020*/ 	.short	0x0001
        /*0022*/ 	.short	0x0000


//--------------------- .nv.info                  --------------------------
	.section	.nv.info,"",@"SHT_CUDA_INFO"
	.align	4


	//----- nvinfo : EIATTR_REGCOUNT
	.align		4
        /*0000*/ 	.byte	0x04, 0x2f
        /*0002*/ 	.short	(.L_4 - .L_3)
	.align		4
.L_3:
        /*0004*/ 	.word	index@(gluon_tcgen05)
        /*0008*/ 	.word	0x00000027


	//----- nvinfo : EIATTR_FRAME_SIZE
	.align		4
.L_4:
        /*000c*/ 	.byte	0x04, 0x11
        /*000e*/ 	.short	(.L_6 - .L_5)
	.align		4
.L_5:
        /*0010*/ 	.word	index@($__internal_2_$__cuda_sm10x_tcgen05_guardrail_trap_unallocated_columns_being_dealloced)
        /*0014*/ 	.word	0x00000000


	//----- nvinfo : EIATTR_FRAME_SIZE
	.align		4
.L_6:
        /*0018*/ 	.byte	0x04, 0x11
        /*001a*/ 	.short	(.L_8 - .L_7)
	.align		4
.L_7:
        /*001c*/ 	.word	index@($__internal_1_$__cuda_sm10x_tcgen05_guardrail_trap_phase_invalid_during_alloc)
        /*0020*/ 	.word	0x00000000


	//----- nvinfo : EIATTR_FRAME_SIZE
	.align		4
.L_8:
        /*0024*/ 	.byte	0x04, 0x11
        /*0026*/ 	.short	(.L_10 - .L_9)
	.align		4
.L_9:
        /*0028*/ 	.word	index@($__internal_0_$__cuda_sm10x_tcgen05_guardrail_trap_col_being_dealloced_not_returned_by_alloc)
        /*002c*/ 	.word	0x00000000


	//----- nvinfo : EIATTR_FRAME_SIZE
	.align		4
.L_10:
        /*0030*/ 	.byte	0x04, 0x11
        /*0032*/ 	.short	(.L_12 - .L_11)
	.align		4
.L_11:
        /*0034*/ 	.word	index@(gluon_tcgen05)
        /*0038*/ 	.word	0x00000000


	//----- nvinfo : EIATTR_MIN_STACK_SIZE
	.align		4
.L_12:
        /*003c*/ 	.byte	0x04, 0x12
        /*003e*/ 	.short	(.L_14 - .L_13)
	.align		4
.L_13:
        /*0040*/ 	.word	index@(gluon_tcgen05)
        /*0044*/ 	.word	0x00000000
.L_14:


//--------------------- .nv.info.gluon_tcgen05    --------------------------
	.section	.nv.info.gluon_tcgen05,"",@"SHT_CUDA_INFO"
	.sectionflags	@""
	.align	4


	//----- nvinfo : EIATTR_CUDA_API_VERSION
	.align		4
        /*0000*/ 	.byte	0x04, 0x37
        /*0002*/ 	.short	(.L_16 - .L_15)
.L_15:
        /*0004*/ 	.word	0x00000081


	//----- nvinfo : EIATTR_KPARAM_INFO
	.align		4
.L_16:
        /*0008*/ 	.byte	0x04, 0x17
        /*000a*/ 	.short	(.L_18 - .L_17)
.L_17:
        /*000c*/ 	.word	0x00000000
        /*0010*/ 	.short	0x000a
        /*0012*/ 	.short	0x0048
        /*0014*/ 	.byte	0x00, 0xf4, 0x21, 0x00


	//----- nvinfo : EIATTR_KPARAM_INFO
	.align		4
.L_18:
        /*0018*/ 	.byte	0x04, 0x17
        /*001a*/ 	.short	(.L_20 - .L_19)
.L_19:
        /*001c*/ 	.word	0x00000000
        /*0020*/ 	.short	0x0009
        /*0022*/ 	.short	0x0040
        /*0024*/ 	.byte	0x00, 0xf4, 0x21, 0x00


	//----- nvinfo : EIATTR_KPARAM_INFO
	.align		4
.L_20:
        /*0028*/ 	.byte	0x04, 0x17
        /*002a*/ 	.short	(.L_22 - .L_21)
.L_21:
        /*002c*/ 	.word	0x00000000
        /*0030*/ 	.short	0x0008
        /*0032*/ 	.short	0x0038
        /*0034*/ 	.byte	0x00, 0xf0, 0x21, 0x00


	//----- nvinfo : EIATTR_KPARAM_INFO
	.align		4
.L_22:
        /*0038*/ 	.byte	0x04, 0x17
        /*003a*/ 	.short	(.L_24 - .L_23)
.L_23:
        /*003c*/ 	.word	0x00000000
        /*0040*/ 	.short	0x0007
        /*0042*/ 	.short	0x0030
        /*0044*/ 	.byte	0x00, 0xf0, 0x21, 0x00


	//----- nvinfo : EIATTR_KPARAM_INFO
	.align		4
.L_24:
        /*0048*/ 	.byte	0x04, 0x17
        /*004a*/ 	.short	(.L_26 - .L_25)
.L_25:
        /*004c*/ 	.word	0x00000000
        /*0050*/ 	.short	0x0006
        /*0052*/ 	.short	0x0028
        /*0054*/ 	.byte	0x00, 0xf0, 0x21, 0x00


	//----- nvinfo : EIATTR_KPARAM_INFO
	.align		4
.L_26:
        /*0058*/ 	.byte	0x04, 0x17
        /*005a*/ 	.short	(.L_28 - .L_27)
.L_27:
        /*005c*/ 	.word	0x00000000
        /*0060*/ 	.short	0x0005
        /*0062*/ 	.short	0x0020
        /*0064*/ 	.byte	0x00, 0xf0, 0x11, 0x00


	//----- nvinfo : EIATTR_KPARAM_INFO
	.align		4
.L_28:
        /*0068*/ 	.byte	0x04, 0x17
        /*006a*/ 	.short	(.L_30 - .L_29)
.L_29:
        /*006c*/ 	.word	0x00000000
        /*0070*/ 	.short	0x0004
        /*0072*/ 	.short	0x001c
        /*0074*/ 	.byte	0x00, 0xf0, 0x11, 0x00


	//----- nvinfo : EIATTR_KPARAM_INFO
	.align		4
.L_30:
        /*0078*/ 	.byte	0x04, 0x17
        /*007a*/ 	.short	(.L_32 - .L_31)
.L_31:
        /*007c*/ 	.word	0x00000000
        /*0080*/ 	.short	0x0003
        /*0082*/ 	.short	0x0018
        /*0084*/ 	.byte	0x00, 0xf0, 0x11, 0x00


	//----- nvinfo : EIATTR_KPARAM_INFO
	.align		4
.L_32:
        /*0088*/ 	.byte	0x04, 0x17
        /*008a*/ 	.short	(.L_34 - .L_33)
.L_33:
        /*008c*/ 	.word	0x00000000
        /*0090*/ 	.short	0x0002
        /*0092*/ 	.short	0x0010
        /*0094*/ 	.byte	0x00, 0xf4, 0x21, 0x00


	//----- nvinfo : EIATTR_KPARAM_INFO
	.align		4
.L_34:
        /*0098*/ 	.byte	0x04, 0x17
        /*009a*/ 	.short	(.L_36 - .L_35)
.L_35:
        /*009c*/ 	.word	0x00000000
        /*00a0*/ 	.short	0x0001
        /*00a2*/ 	.short	0x0008
        /*00a4*/ 	.byte	0x00, 0xf4, 0x21, 0x00


	//----- nvinfo : EIATTR_KPARAM_INFO
	.align		4
.L_36:
        /*00a8*/ 	.byte	0x04, 0x17
        /*00aa*/ 	.short	(.L_38 - .L_37)
.L_37:
        /*00ac*/ 	.word	0x00000000
        /*00b0*/ 	.short	0x0000
        /*00b2*/ 	.short	0x0000
        /*00b4*/ 	.byte	0x00, 0xf4, 0x21, 0x00


	//----- nvinfo : EIATTR_AT_ENTRY_FRAGMENTS
	.align		4
.L_38:
        /*00b8*/ 	.byte	0x04, 0x4f
        /*00ba*/ 	.short	(.L_40 - .L_39)


	//   ....[0]....
.L_39:
        /*00bc*/ 	.word	0x00000004


	//----- nvinfo : EIATTR_RESERVED_SMEM_USED
	.align		4
.L_40:
        /*00c0*/ 	.byte	0x01, 0x41
	.zero		2


	//----- nvinfo : EIATTR_SPARSE_MMA_MASK
	.align		4
        /*00c4*/ 	.byte	0x03, 0x50
        /*00c6*/ 	.short	0x0000


	//----- nvinfo : EIATTR_TCGEN05_1CTA_USED
	.align		4
        /*00c8*/ 	.byte	0x01, 0x51
	.zero		2


	//----- nvinfo : EIATTR_MAXREG_COUNT
	.align		4
        /*00cc*/ 	.byte	0x03, 0x1b
        /*00ce*/ 	.short	0x00ff


	//----- nvinfo : EIATTR_NUM_BARRIERS
	.align		4
        /*00d0*/ 	.byte	0x02, 0x4c
        /*00d2*/ 	.byte	0x01
	.zero		1


	//----- nvinfo : EIATTR_INT_WARP_WIDE_INSTR_OFFSETS
	.align		4
        /*00d4*/ 	.byte	0x04, 0x31
        /*00d6*/ 	.short	(.L_42 - .L_41)


	//   ....[0]....
.L_41:
        /*00d8*/ 	.word	0x00001720


	//   ....[1]....
        /*00dc*/ 	.word	0x00001740


	//   ....[2]....
        /*00e0*/ 	.word	0x000017c0


	//   ....[3]....
        /*00e4*/ 	.word	0x00001aa0


	//   ....[4]....
        /*00e8*/ 	.word	0x00001ab0


	//   ....[5]....
        /*00ec*/ 	.word	0x00001ac0


	//   ....[6]....
        /*00f0*/ 	.word	0x00001ad0


	//   ....[7]....
        /*00f4*/ 	.word	0x00001d70


	//   ....[8]....
        /*00f8*/ 	.word	0x00001d80


	//   ....[9]....
        /*00fc*/ 	.word	0x00001f00


	//   ....[10]....
        /*0100*/ 	.word	0x00001f50


	//   ....[11]....
        /*0104*/ 	.word	0x00001f60


	//   ....[12]....
        /*0108*/ 	.word	0x00001f90


	//   ....[13]....
        /*010c*/ 	.word	0x000021a0


	//   ....[14]....
        /*0110*/ 	.word	0x000021b0


	//   ....[15]....
        /*0114*/ 	.word	0x000024e0


	//   ....[16]....
        /*0118*/ 	.word	0x000024f0


	//   ....[17]....
        /*011c*/ 	.word	0x00002860


	//   ....[18]....
        /*0120*/ 	.word	0x000028b0


	//----- nvinfo : EIATTR_COOP_GROUP_MASK_REGIDS
	.align		4
.L_42:
        /*0124*/ 	.byte	0x04, 0x29
        /*0126*/ 	.short	(.L_44 - .L_43)


	//   ....[0]....
.L_43:
        /*0128*/ 	.word	0xffffffff


	//   ....[1]....
        /*012c*/ 	.word	0xffffffff


	//   ....[2]....
        /*0130*/ 	.word	0xffffffff


	//   ....[3]....
        /*0134*/ 	.word	0xffffffff


	//   ....[4]....
        /*0138*/ 	.word	0xffffffff


	//   ....[5]....
        /*013c*/ 	.word	0xffffffff


	//   ....[6]....
        /*0140*/ 	.word	0xffffffff


	//   ....[7]....
        /*0144*/ 	.word	0xffffffff


	//   ....[8]....
        /*0148*/ 	.word	0xffffffff


	//   ....[9]....
        /*014c*/ 	.word	0xffffffff


	//----- nvinfo : EIATTR_COOP_GROUP_INSTR_OFFSETS
	.align		4
.L_44:
        /*0150*/ 	.byte	0x04, 0x28
        /*0152*/ 	.short	(.L_46 - .L_45)


	//   ....[0]....
.L_45:
        /*0154*/ 	.word	0x00000050


	//   ....[1]....
        /*0158*/ 	.word	0x00000310


	//   ....[2]....
        /*015c*/ 	.word	0x00000500


	//   ....[3]....
        /*0160*/ 	.word	0x000009c0


	//   ....[4]....
        /*0164*/ 	.word	0x00000b00


	//   ....[5]....
        /*0168*/ 	.word	0x00000fb0


	//   ....[6]....
        /*016c*/ 	.word	0x000010f0


	//   ....[7]....
        /*0170*/ 	.word	0x000015e0


	//   ....[8]....
        /*0174*/ 	.word	0x000026f0


	//   ....[9]....
        /*0178*/ 	.word	0x00002960


	//----- nvinfo : EIATTR_VRC_CTA_INIT_COUNT
	.align		4
.L_46:
        /*017c*/ 	.byte	0x02, 0x4a
        /*017e*/ 	.byte	0x80
	.zero		1


	//----- nvinfo : EIATTR_MBARRIER_INSTR_OFFSETS
	.align		4
        /*0180*/ 	.byte	0x04, 0x39
        /*0182*/ 	.short	(.L_48 - .L_47)


	//   ....[0]....
.L_47:
        /*0184*/ 	.word	0x000017e0
        /*0188*/ 	.word	0x000000ff
        /*018c*/ 	.word	0x00009000
        /*0190*/ 	.short	0x0100
        /*0192*/ 	.byte	0x08
	.zero		1


	//   ....[1]....
        /*0194*/ 	.word	0x000017f0
        /*0198*/ 	.word	0x000000ff
        /*019c*/ 	.word	0x00009020
        /*01a0*/ 	.short	0x0100
        /*01a2*/ 	.byte	0x08
	.zero		1


	//   ....[2]....
        /*01a4*/ 	.word	0x000018a0
        /*01a8*/ 	.word	0x000000ff
        /*01ac*/ 	.word	0x00009008
        /*01b0*/ 	.short	0x0100
        /*01b2*/ 	.byte	0x08
	.zero		1


	//   ....[3]....
        /*01b4*/ 	.word	0x000018b0
        /*01b8*/ 	.word	0x000000ff
        /*01bc*/ 	.word	0x00009028
        /*01c0*/ 	.short	0x0100
        /*01c2*/ 	.byte	0x08
	.zero		1


	//   ....[4]....
        /*01c4*/ 	.word	0x000019c0
        /*01c8*/ 	.word	0x000000ff
        /*01cc*/ 	.word	0x00009010
        /*01d0*/ 	.short	0x0100
        /*01d2*/ 	.byte	0x08
	.zero		1


	//   ....[5]....
        /*01d4*/ 	.word	0x000019d0
        /*01d8*/ 	.word	0x000000ff
        /*01dc*/ 	.word	0x00009030
        /*01e0*/ 	.short	0x0100
        /*01e2*/ 	.byte	0x08
	.zero		1


	//   ....[6]....
        /*01e4*/ 	.word	0x00001bb0
        /*01e8*/ 	.word	0x000000ff
        /*01ec*/ 	.word	0x00009000
        /*01f0*/ 	.short	0x010a
        /*01f2*/ 	.byte	0x08
	.zero		1


	//   ....[7]....
        /*01f4*/ 	.word	0x00001dd0
        /*01f8*/ 	.word	0x000000ff
        /*01fc*/ 	.word	0x00009020
        /*0200*/ 	.short	0x010a
        /*0202*/ 	.byte	0x08
	.zero		1


	//   ....[8]....
        /*0204*/ 	.word	0x00002000
        /*0208*/ 	.word	0x000000ff
        /*020c*/ 	.word	0x00009000
        /*0210*/ 	.short	0x010a
        /*0212*/ 	.byte	0x1c
	.zero		1


	//   ....[9]....
        /*0214*/ 	.word	0x000021f0
        /*0218*/ 	.word	0x000000ff
        /*021c*/ 	.word	0x00009020
        /*0220*/ 	.short	0x010a
        /*0222*/ 	.byte	0x1c
	.zero		1


	//   ....[10]....
        /*0224*/ 	.word	0x000022c0
        /*0228*/ 	.word	0x000000ff
        /*022c*/ 	.word	0x00009000
        /*0230*/ 	.short	0x0108
        /*0232*/ 	.byte	0x08
	.zero		1


	//   ....[11]....
        /*0234*/ 	.word	0x000022d0
        /*0238*/ 	.word	0x000000ff
        /*023c*/ 	.word	0x00009020
        /*0240*/ 	.short	0x0108
        /*0242*/ 	.byte	0x08
	.zero		1


	//   ....[12]....
        /*0244*/ 	.word	0x00002320
        /*0248*/ 	.word	0x000000ff
        /*024c*/ 	.word	0x00009008
        /*0250*/ 	.short	0x0108
        /*0252*/ 	.byte	0x08
	.zero		1


	//   ....[13]....
        /*0254*/ 	.word	0x00002330
        /*0258*/ 	.word	0x000000ff
        /*025c*/ 	.word	0x00009028
        /*0260*/ 	.short	0x0108
        /*0262*/ 	.byte	0x08
	.zero		1


	//   ....[14]....
        /*0264*/ 	.word	0x00002380
        /*0268*/ 	.word	0x000000ff
        /*026c*/ 	.word	0x00009010
        /*0270*/ 	.short	0x0108
        /*0272*/ 	.byte	0x08
	.zero		1


	//   ....[15]....
        /*0274*/ 	.word	0x00002390
        /*0278*/ 	.word	0x000000ff
        /*027c*/ 	.word	0x00009030
        /*0280*/ 	.short	0x0108
        /*0282*/ 	.byte	0x08
	.zero		1


	//   ....[16]....
        /*0284*/ 	.word	0x00002980
        /*0288*/ 	.word	0x000000ff
        /*028c*/ 	.word	0x00009000
        /*0290*/ 	.short	0x010a
        /*0292*/ 	.byte	0x08
	.zero		1


	//   ....[17]....
        /*0294*/ 	.word	0x000029b0
        /*0298*/ 	.word	0x000000ff
        /*029c*/ 	.word	0x00009020
        /*02a0*/ 	.short	0x010a
        /*02a2*/ 	.byte	0x08
	.zero		1


	//   ....[18]....
        /*02a4*/ 	.word	0x000029e0
        /*02a8*/ 	.word	0x000000ff
        /*02ac*/ 	.word	0x00009000
        /*02b0*/ 	.short	0x010a
        /*02b2*/ 	.byte	0x1c
	.zero		1


	//   ....[19]....
        /*02b4*/ 	.word	0x00002a10
        /*02b8*/ 	.word	0x000000ff
        /*02bc*/ 	.word	0x00009020
        /*02c0*/ 	.short	0x010a
        /*02c2*/ 	.byte	0x1c
	.zero		1


	//----- nvinfo : EIATTR_NUM_MBARRIERS
	.align		4
.L_48:
        /*02c4*/ 	.byte	0x03, 0x38
        /*02c6*/ 	.short	0x0006


	//----- nvinfo : EIATTR_EXIT_INSTR_OFFSETS
	.align		4
        /*02c8*/ 	.byte	0x04, 0x1c
        /*02ca*/ 	.short	(.L_50 - .L_49)


	//   ....[0]....
.L_49:
        /*02cc*/ 	.word	0x00002970


	//----- nvinfo : EIATTR_REQNTID
	.align		4
.L_50:
        /*02d0*/ 	.byte	0x04, 0x10
        /*02d2*/ 	.short	(.L_52 - .L_51)
.L_51:
        /*02d4*/ 	.word	0x00000100
        /*02d8*/ 	.word	0x00000001
        /*02dc*/ 	.word	0x00000001


	//----- nvinfo : EIATTR_CRS_STACK_SIZE
	.align		4
.L_52:
        /*02e0*/ 	.byte	0x04, 0x1e
        /*02e2*/ 	.short	(.L_54 - .L_53)
.L_53:
        /*02e4*/ 	.word	0x00000000


	//----- nvinfo : EIATTR_CBANK_PARAM_SIZE
	.align		4
.L_54:
        /*02e8*/ 	.byte	0x03, 0x19
        /*02ea*/ 	.short	0x0050


	//----- nvinfo : EIATTR_PARAM_CBANK
	.align		4
        /*02ec*/ 	.byte	0x04, 0x0a
        /*02ee*/ 	.short	(.L_56 - .L_55)
	.align		4
.L_55:
        /*02f0*/ 	.word	index@(.nv.constant0.gluon_tcgen05)
        /*02f4*/ 	.short	0x0380
        /*02f6*/ 	.short	0x0050


	//----- nvinfo : EIATTR_SW_WAR
	.align		4
.L_56:
        /*02f8*/ 	.byte	0x04, 0x36
        /*02fa*/ 	.short	(.L_58 - .L_57)
.L_57:
        /*02fc*/ 	.word	0x00000008
.L_58:


//--------------------- .nv.compat                --------------------------
	.section	.nv.compat,"",@"SHT_CUDA_COMPAT_INFO"
	.align	4
        /*0000*/ 	.byte	0x02, 0x02, 0x02, 0x00, 0x02, 0x05, 0x05, 0x00, 0x02, 0x03, 0x03, 0x00, 0x02, 0x06, 0x01, 0x00


//--------------------- .nv.callgraph             --------------------------
	.section	.nv.callgraph,"",@"SHT_CUDA_CALLGRAPH"
	.align	4
	.sectionentsize	8
	.align		4
        /*0000*/ 	.word	0x00000000
	.align		4
        /*0004*/ 	.word	0xffffffff
	.align		4
        /*0008*/ 	.word	0x00000000
	.align		4
        /*000c*/ 	.word	0xfffffffe
	.align		4
        /*0010*/ 	.word	0x00000000
	.align		4
        /*0014*/ 	.word	0xfffffffd
	.align		4
        /*0018*/ 	.word	0x00000000
	.align		4
        /*001c*/ 	.word	0xfffffffc


//--------------------- .text.gluon_tcgen05       --------------------------
	.section	.text.gluon_tcgen05,"ax",@progbits
	.align	128
        .global         gluon_tcgen05
        .type           gluon_tcgen05,@function
        .size           gluon_tcgen05,(.L_x_81 - gluon_tcgen05)
        .other          gluon_tcgen05,@"STO_CUDA_ENTRY STV_DEFAULT"
gluon_tcgen05:
.text.gluon_tcgen05:
[----:B------:R-:W1:Y:S01]  /*0000*/  LDC R1, c[0x0][0x37c] ;  /* 0x0000df00ff017b82 */ /* 0x000e620000000800 */
[----:B------:R-:W2:Y:S02]  /*0010*/  S2R R0, SR_TID.X ;  /* 0x0000000000007919 */ /* 0x000ea40000002100 */
[----:B--2---:R-:W-:-:S13]  /*0020*/  ISETP.GE.U32.AND P2, PT, R0, 0x20, PT ;  /* 0x000000200000780c */ /* 0x004fda0003f46070 */
[----:B------:R-:W-:Y:S05]  /*0030*/  @P2 BRA `(.L_x_0) ;  /* 0x0000000000b82947 */ /* 0x000fea0003800000 */
[----:B------:R-:W2:Y:S01]  /*0040*/  S2UR UR6, SR_CgaCtaId ;  /* 0x00000000000679c3 */ /* 0x000ea20000008800 */
[----:B------:R-:W-:Y:S01]  /*0050*/  NOP ;  /* 0x0000000000007918 */ /* 0x000fe20000000000 */
[----:B------:R-:W-:Y:S02]  /*0060*/  UMOV UR4, 0x40 ;  /* 0x0000004000047882 */ /* 0x000fe40000000000 */
[----:B--2---:R-:W-:-:S09]  /*0070*/  ULEA UR4, UR6, UR4, 0x18 ;  /* 0x0000000406047291 */ /* 0x004fd2000f8ec0ff */
[----:B------:R-:W2:Y:S01]  /*0080*/  LDS.U8 R2, [UR4] ;  /* 0x00000004ff027984 */ /* 0x000ea20008000000 */
[----:B------:R-:W-:Y:S02]  /*0090*/  UMOV UR4, 0x400 ;  /* 0x0000040000047882 */ /* 0x000fe40000000000 */
[----:B------:R-:W-:Y:S01]  /*00a0*/  ULEA UR4, UR6, UR4, 0x18 ;  /* 0x0000000406047291 */ /* 0x000fe2000f8ec0ff */
[----:B--2---:R-:W-:-:S13]  /*00b0*/  ISETP.NE.AND P0, PT, R2, RZ, PT ;  /* 0x000000ff0200720c */ /* 0x004fda0003f05270 */
[----:B------:R-:W-:Y:S05]  /*00c0*/  @P0 BRA `(.L_x_1) ;  /* 0x00000000007c0947 */ /* 0x000fea0003800000 */
[----:B------:R-:W-:-:S13]  /*00d0*/  ELECT P0, URZ, PT ;  /* 0x0000000000ff782f */ /* 0x000fda0003800000 */
[----:B------:R-:W-:Y:S05]  /*00e0*/  @!P0 BRA `(.L_x_2) ;  /* 0x0000000000848947 */ /* 0x000fea0003800000 */
[----:B------:R-:W-:Y:S01]  /*00f0*/  UMOV UR5, 0x2 ;  /* 0x0000000200057882 */ /* 0x000fe20000000000 */
[----:B------:R-:W-:Y:S02]  /*0100*/  IMAD.MOV.U32 R5, RZ, RZ, 0x1 ;  /* 0x00000001ff057424 */ /* 0x000fe400078e00ff */
[----:B------:R-:W-:Y:S02]  /*0110*/  IMAD.MOV.U32 R3, RZ, RZ, 0x3 ;  /* 0x00000003ff037424 */ /* 0x000fe400078e00ff */
[----:B------:R-:W-:Y:S04]  /*0120*/  DEPBAR.LE SB2, 0x36 ;  /* 0x0000ad800000791a */ /* 0x000fe80000000000 */
[----:B------:R-:W2:Y:S02]  /*0130*/  UTCATOMSWS.FIND_AND_SET.ALIGN UP0, UR5, UR5 ;  /* 0x00000005000575e3 */ /* 0x000ea40008000800 */
[----:B--2---:R-:W-:-:S04]  /*0140*/  PLOP3.LUT P0, PT, PT, PT, UP0, 0x80, 0x8 ;  /* 0x000000000008781c */ /* 0x004fc80003f0f008 */
[----:B------:R-:W-:-:S04]  /*0150*/  SEL R2, RZ, 0xffffffff, !P0 ;  /* 0xffffffffff027807 */ /* 0x000fc80004000000 */
[----:B------:R-:W-:Y:S01]  /*0160*/  ISETP.NE.AND P0, PT, R2, RZ, PT ;  /* 0x000000ff0200720c */ /* 0x000fe20003f05270 */
[----:B------:R-:W-:-:S12]  /*0170*/  IMAD.U32 R2, RZ, RZ, UR5 ;  /* 0x00000005ff027e24 */ /* 0x000fd8000f8e00ff */
[----:B------:R-:W-:Y:S05]  /*0180*/  @P0 BRA `(.L_x_3) ;  /* 0x0000000000240947 */ /* 0x000fea0003800000 */
.L_x_4:
[----:B------:R-:W-:Y:S05]  /*0190*/  NANOSLEEP 0x64 ;  /* 0x000000640000795d */ /* 0x000fea0003800000 */
[----:B------:R-:W-:-:S05]  /*01a0*/  UMOV UR5, 0x2 ;  /* 0x0000000200057882 */ /* 0x000fca0000000000 */
[----:B------:R-:W-:Y:S04]  /*01b0*/  DEPBAR.LE SB2, 0x36 ;  /* 0x0000ad800000791a */ /* 0x000fe80000000000 */
[----:B------:R-:W2:Y:S02]  /*01c0*/  UTCATOMSWS.FIND_AND_SET.ALIGN UP0, UR5, UR5 ;  /* 0x00000005000575e3 */ /* 0x000ea40008000800 */
[----:B--2---:R-:W-:-:S04]  /*01d0*/  PLOP3.LUT P0, PT, PT, PT, UP0, 0x80, 0x8 ;  /* 0x000000000008781c */ /* 0x004fc80003f0f008 */
[----:B------:R-:W-:-:S04]  /*01e0*/  SEL R2, RZ, 0xffffffff, !P0 ;  /* 0xffffffffff027807 */ /* 0x000fc80004000000 */
[----:B------:R-:W-:Y:S01]  /*01f0*/  ISETP.NE.AND P0, PT, R2, RZ, PT ;  /* 0x000000ff0200720c */ /* 0x000fe20003f05270 */
[----:B------:R-:W-:-:S12]  /*0200*/  IMAD.U32 R2, RZ, RZ, UR5 ;  /* 0x00000005ff027e24 */ /* 0x000fd8000f8e00ff */
[----:B------:R-:W-:Y:S05]  /*0210*/  @!P0 BRA `(.L_x_4) ;  /* 0xfffffffc00dc8947 */ /* 0x000fea000383ffff */
.L_x_3:
[C---:B------:R-:W-:Y:S01]  /*0220*/  VIADD R4, R2.reuse, 0x10 ;  /* 0x0000001002047836 */ /* 0x040fe20000000000 */
[----:B------:R-:W-:Y:S01]  /*0230*/  UMOV UR5, 0x50 ;  /* 0x0000005000057882 */ /* 0x000fe20000000000 */
[----:B------:R-:W-:Y:S01]  /*0240*/  SHF.L.U32 R3, R3, R2, RZ ;  /* 0x0000000203037219 */ /* 0x000fe200000006ff */
[----:B------:R-:W-:Y:S01]  /*0250*/  ULEA UR5, UR6, UR5, 0x18 ;  /* 0x0000000506057291 */ /* 0x000fe2000f8ec0ff */
[----:B------:R-:W-:Y:S01]  /*0260*/  IMAD.SHL.U32 R2, R2, 0x20, RZ ;  /* 0x0000002002027824 */ /* 0x000fe200078e00ff */
[----:B------:R-:W-:-:S04]  /*0270*/  SHF.L.U32 R4, R5, R4, RZ ;  /* 0x0000000405047219 */ /* 0x000fc800000006ff */
[----:B------:R-:W-:-:S05]  /*0280*/  LOP3.LUT R3, R4, R3, RZ, 0xfc, !PT ;  /* 0x0000000304037212 */ /* 0x000fca00078efcff */
[----:B------:R2:W-:Y:S04]  /*0290*/  ATOMS.OR RZ, [UR5], R3 ;  /* 0x00000003ffff798c */ /* 0x0005e8000b000005 */
[----:B------:R2:W-:Y:S01]  /*02a0*/  STS [UR4], R2 ;  /* 0x00000002ff007988 */ /* 0x0005e20008000804 */
[----:B------:R-:W-:Y:S05]  /*02b0*/  BRA `(.L_x_2) ;  /* 0x0000000000107947 */ /* 0x000fea0003800000 */
.L_x_1:
[----:B------:R-:W-:Y:S01]  /*02c0*/  IMAD.MOV.U32 R3, RZ, RZ, -0x1 ;  /* 0xffffffffff037424 */ /* 0x000fe200078e00ff */
[----:B------:R-:W-:-:S04]  /*02d0*/  MOV R2, 0x300 ;  /* 0x0000030000027802 */ /* 0x000fc80000000f00 */
[----:B------:R2:W-:Y:S03]  /*02e0*/  STS [UR4], R3 ;  /* 0x00000003ff007988 */ /* 0x0005e60008000804 */
[----:B-12---:R-:W-:Y:S05]  /*02f0*/  CALL.REL.NOINC `($__internal_1_$__cuda_sm10x_tcgen05_guardrail_trap_phase_invalid_during_alloc) ;  /* 0x0000002400dc7944 */ /* 0x006fea0003c00000 */
.L_x_2:
[----:B------:R-:W-:Y:S05]  /*0300*/  WARPSYNC.ALL ;  /* 0x0000000000007948 */ /* 0x000fea0003800000 */
[----:B------:R-:W-:Y:S01]  /*0310*/  NOP ;  /* 0x0000000000007918 */ /* 0x000fe20000000000 */
.L_x_0:
[----:B------:R-:W3:Y:S08]  /*0320*/  S2UR UR4, SR_CgaCtaId ;  /* 0x00000000000479c3 */ /* 0x000ef00000008800 */
[----:B------:R-:W-:Y:S01]  /*0330*/  BAR.SYNC.DEFER_BLOCKING 0x0 ;  /* 0x0000000000007b1d */ /* 0x000fe20000010000 */
[----:B------:R-:W-:-:S05]  /*0340*/  LOP3.LUT R36, R0, 0xff, RZ, 0xc0, !PT ;  /* 0x000000ff00247812 */ /* 0x000fca00078ec0ff */
[----:B------:R-:W-:Y:S02]  /*0350*/  UMOV UR8, 0x400 ;  /* 0x0000040000087882 */ /* 0x000fe40000000000 */
[----:B--2---:R-:W2:Y:S08]  /*0360*/  LDC R3, c[0x0][0x398] ;  /* 0x0000e600ff037b82 */ /* 0x004eb00000000800 */
[----:B------:R-:W4:Y:S01]  /*0370*/  LDC R7, c[0x0][0x3a0] ;  /* 0x0000e800ff077b82 */ /* 0x000f220000000800 */
[----:B---3--:R-:W-:-:S07]  /*0380*/  ULEA UR8, UR4, UR8, 0x18 ;  /* 0x0000000804087291 */ /* 0x008fce000f8ec0ff */
[----:B------:R-:W3:Y:S02]  /*0390*/  S2UR UR9, SR_CTAID.Y ;  /* 0x00000000000979c3 */ /* 0x000ee40000002600 */
[----:B------:R-:W5:Y:S06]  /*03a0*/  LDS R4, [UR8] ;  /* 0x00000008ff047984 */ /* 0x000f6c0008000800 */
[----:B------:R-:W-:Y:S06]  /*03b0*/  BAR.SYNC.DEFER_BLOCKING 0x0 ;  /* 0x0000000000007b1d */ /* 0x000fec0000010000 */
[----:B------:R-:W-:Y:S05]  /*03c0*/  @P2 BRA `(.L_x_5) ;  /* 0x0000000000182947 */ /* 0x000fea0003800000 */
[----:B------:R-:W-:Y:S01]  /*03d0*/  ELECT P0, URZ, PT ;  /* 0x0000000000ff782f */ /* 0x000fe20003800000 */
[----:B------:R-:W-:Y:S01]  /*03e0*/  IMAD.MOV.U32 R2, RZ, RZ, 0x1 ;  /* 0x00000001ff027424 */ /* 0x000fe200078e00ff */
[----:B------:R-:W-:Y:S01]  /*03f0*/  UMOV UR5, 0x40 ;  /* 0x0000004000057882 */ /* 0x000fe20000000000 */
[----:B------:R-:W-:Y:S01]  /*0400*/  UVIRTCOUNT.DEALLOC.SMPOOL 0x80 ;  /* 0x000000800000784c */ /* 0x000fe20000000000 */
[----:B------:R-:W-:-:S09]  /*0410*/  ULEA UR5, UR4, UR5, 0x18 ;  /* 0x0000000504057291 */ /* 0x000fd2000f8ec0ff */
[----:B------:R5:W-:Y:S03]  /*0420*/  @P0 STS.U8 [UR5], R2 ;  /* 0x00000002ff000988 */ /* 0x000be60008000005 */
.L_x_5:
[----:B------:R-:W5:Y:S01]  /*0430*/  S2UR UR4, SR_CTAID.Z ;  /* 0x00000000000479c3 */ /* 0x000f620000002700 */
[----:B------:R-:W4:Y:S01]  /*0440*/  LDCU UR5, c[0x0][0x370] ;  /* 0x00006e00ff0577ac */ /* 0x000f220008000800 */
[C---:B------:R-:W-:Y:S01]  /*0450*/  ISETP.GE.U32.AND P0, PT, R36.reuse, 0x20, PT ;  /* 0x000000202400780c */ /* 0x040fe20003f06070 */
[----:B--2--5:R-:W-:Y:S01]  /*0460*/  VIADD R2, R3, 0xffffffff ;  /* 0xffffffff03027836 */ /* 0x024fe20000000000 */
[C---:B------:R-:W-:Y:S01]  /*0470*/  ISETP.NE.U32.AND P3, PT, R36.reuse, RZ, PT ;  /* 0x000000ff2400720c */ /* 0x040fe20003f65070 */
[----:B------:R-:W2:Y:S01]  /*0480*/  LDCU UR6, c[0x0][0x374] ;  /* 0x00006e80ff0677ac */ /* 0x000ea20008000800 */
[----:B------:R-:W-:Y:S01]  /*0490*/  LEA R10, R36, UR8, 0x2 ;  /* 0x00000008240a7c11 */ /* 0x000fe2000f8e10ff */
[----:B----4-:R-:W-:Y:S01]  /*04a0*/  VIADD R11, R7, 0xffffffff ;  /* 0xffffffff070b7836 */ /* 0x010fe20000000000 */
[----:B------:R-:W4:Y:S01]  /*04b0*/  S2UR UR7, SR_CTAID.X ;  /* 0x00000000000779c3 */ /* 0x000f220000002500 */
[----:B------:R-:W5:Y:S01]  /*04c0*/  LDCU.64 UR20, c[0x0][0x3c0] ;  /* 0x00007800ff1477ac */ /* 0x000f620008000a00 */
[----:B------:R-:W-:Y:S01]  /*04d0*/  R2UR UR23, R4 ;  /* 0x00000000041772ca */ /* 0x000fe200000e0000 */
[----:B------:R-:W-:Y:S04]  /*04e0*/  BSSY.RECONVERGENT B0, `(.L_x_6) ;  /* 0x0000011000007945 */ /* 0x000fe80003800200 */
[----:B------:R3:W-:Y:S01]  /*04f0*/  @!P0 STS [R10], RZ ;  /* 0x000000ff0a008388 */ /* 0x0007e20000000800 */
[----:B------:R-:W-:-:S03]  /*0500*/  NOP ;  /* 0x0000000000007918 */ /* 0x000fc60000000000 */
[----:B------:R3:W-:Y:S02]  /*0510*/  @!P3 STS [UR8+0x24], R2 ;  /* 0x00002402ff00b988 */ /* 0x0007e40008000808 */
[----:B--23--:R-:W-:Y:S02]  /*0520*/  UIMAD UR4, UR4, UR6, UR9 ;  /* 0x00000006040472a4 */ /* 0x00cfe4000f8e0209 */
[----:B------:R2:W-:Y:S02]  /*0530*/  @!P3 STS [UR8+0x20], R11 ;  /* 0x0000200bff00b988 */ /* 0x0005e40008000808 */
[----:B----4-:R-:W-:-:S04]  /*0540*/  UIMAD UR4, UR4, UR5, UR7 ;  /* 0x00000005040472a4 */ /* 0x010fc8000f8e0207 */
[----:B------:R-:W-:-:S04]  /*0550*/  UIMAD UR4, UR4, 0x180, URZ ;  /* 0x00000180040478a4 */ /* 0x000fc8000f8e02ff */
[----:B-----5:R-:W-:-:S04]  /*0560*/  UIADD3 UR24, UP0, UPT, UR4, UR20, URZ ;  /* 0x0000001404187290 */ /* 0x020fc8000ff1e0ff */
[----:B------:R-:W-:Y:S01]  /*0570*/  ULEA.HI.X.SX32 UR25, UR4, UR21, 0x1, UP0 ;  /* 0x0000001504197291 */ /* 0x000fe200080f0eff */
[----:B--2---:R-:W-:Y:S11]  /*0580*/  @P3 BRA `(.L_x_7) ;  /* 0x0000000000183947 */ /* 0x004ff60003800000 */
[----:B------:R-:W2:Y:S01]  /*0590*/  LDS R3, [UR8+0x8] ;  /* 0x00000808ff037984 */ /* 0x000ea20008000800 */
[----:B------:R-:W3:Y:S01]  /*05a0*/  LDC.64 R8, c[0x0][0x380] ;  /* 0x0000e000ff087b82 */ /* 0x000ee20000000a00 */
[----:B------:R-:W-:Y:S02]  /*05b0*/  IMAD.MOV.U32 R4, RZ, RZ, 0x70 ;  /* 0x00000070ff047424 */ /* 0x000fe400078e00ff */
[----:B---3--:R3:W-:Y:S03]  /*05c0*/  STS.64 [UR8], R8 ;  /* 0x00000008ff007988 */ /* 0x0087e60008000a08 */
[----:B--2---:R-:W-:-:S05]  /*05d0*/  LOP3.LUT R3, R3, 0x10, R4, 0xd8, !PT ;  /* 0x0000001003037812 */ /* 0x004fca00078ed804 */
[----:B------:R3:W-:Y:S02]  /*05e0*/  STS [UR8+0x8], R3 ;  /* 0x00000803ff007988 */ /* 0x0007e40008000808 */
.L_x_7:
[----:B------:R-:W-:Y:S05]  /*05f0*/  BSYNC.RECONVERGENT B0 ;  /* 0x0000000000007941 */ /* 0x000fea0003800200 */
.L_x_6:
[----:B------:R-:W-:Y:S04]  /*0600*/  BSSY.RECONVERGENT B0, `(.L_x_8) ;  /* 0x000000a000007945 */ /* 0x000fe80003800200 */
[----:B------:R-:W-:Y:S05]  /*0610*/  @P3 BRA `(.L_x_9) ;  /* 0x0000000000203947 */ /* 0x000fea0003800000 */
[----:B---3--:R-:W2:Y:S01]  /*0620*/  LDS R3, [UR8+0x34] ;  /* 0x00003408ff037984 */ /* 0x008ea20008000800 */
[----:B------:R-:W-:Y:S02]  /*0630*/  IMAD.MOV.U32 R4, RZ, RZ, 0x1f000000 ;  /* 0x1f000000ff047424 */ /* 0x000fe400078e00ff */
[----:B------:R-:W-:Y:S01]  /*0640*/  @!P3 IMAD.MOV.U32 R5, RZ, RZ, 0x7f ;  /* 0x0000007fff05b424 */ /* 0x000fe200078e00ff */
[----:B------:R-:W3:Y:S02]  /*0650*/  @!P3 LDS R6, [UR8+0x38] ;  /* 0x00003808ff06b984 */ /* 0x000ee40008000800 */
[----:B--2---:R-:W-:Y:S02]  /*0660*/  LOP3.LUT R3, R3, 0xff000000, R4, 0xb8, !PT ;  /* 0xff00000003037812 */ /* 0x004fe400078eb804 */
[----:B---3--:R-:W-:-:S03]  /*0670*/  @!P3 LOP3.LUT R4, R6, 0xff, R5, 0xb8, !PT ;  /* 0x000000ff0604b812 */ /* 0x008fc600078eb805 */
[----:B------:R2:W-:Y:S04]  /*0680*/  STS [UR8+0x34], R3 ;  /* 0x00003403ff007988 */ /* 0x0005e80008000808 */
[----:B------:R2:W-:Y:S02]  /*0690*/  @!P3 STS [UR8+0x38], R4 ;  /* 0x00003804ff00b988 */ /* 0x0005e40008000808 */
.L_x_9:
[----:B------:R-:W-:Y:S05]  /*06a0*/  BSYNC.RECONVERGENT B0 ;  /* 0x0000000000007941 */ /* 0x000fea0003800200 */
.L_x_8:
[----:B------:R-:W-:Y:S04]  /*06b0*/  BSSY.RECONVERGENT B0, `(.L_x_10) ;  /* 0x000000e000007945 */ /* 0x000fe80003800200 */
[----:B------:R-:W-:Y:S05]  /*06c0*/  @P3 BRA `(.L_x_11) ;  /* 0x0000000000303947 */ /* 0x000fea0003800000 */
[----:B--2---:R-:W2:Y:S01]  /*06d0*/  LDS R4, [UR8+0x34] ;  /* 0x00003408ff047984 */ /* 0x004ea20008000800 */
[----:B---3--:R-:W3:Y:S03]  /*06e0*/  LDC.64 R8, c[0x0][0x3a8] ;  /* 0x0000ea00ff087b82 */ /* 0x008ee60000000a00 */
[----:B------:R-:W4:Y:S01]  /*06f0*/  LDS R3, [UR8+0x1c] ;  /* 0x00001c08ff037984 */ /* 0x000f220008000800 */
[C---:B---3--:R-:W-:Y:S01]  /*0700*/  SHF.L.U64.HI R6, R8.reuse, 0x1, R9 ;  /* 0x0000000108067819 */ /* 0x048fe20000010209 */
[----:B------:R-:W-:-:S03]  /*0710*/  IMAD.SHL.U32 R5, R8, 0x2, RZ ;  /* 0x0000000208057824 */ /* 0x000fc600078e00ff */
[--C-:B------:R-:W-:Y:S02]  /*0720*/  SHF.R.U32.HI R8, RZ, 0x4, R6.reuse ;  /* 0x00000004ff087819 */ /* 0x100fe40000011606 */
[----:B------:R-:W-:-:S05]  /*0730*/  SHF.R.U64 R5, R5, 0x4, R6 ;  /* 0x0000000405057819 */ /* 0x000fca0000001206 */
[----:B------:R5:W-:Y:S01]  /*0740*/  STS [UR8+0xc], R5 ;  /* 0x00000c05ff007988 */ /* 0x000be20008000808 */
[----:B--2---:R-:W-:Y:S02]  /*0750*/  LOP3.LUT R4, R4, 0x7, RZ, 0xb8, !PT ;  /* 0x0000000704047812 */ /* 0x004fe400078eb8ff */
[----:B----4-:R-:W-:-:S03]  /*0760*/  LOP3.LUT R3, R3, 0xf, R8, 0xb8, !PT ;  /* 0x0000000f03037812 */ /* 0x010fc600078eb808 */
[----:B------:R5:W-:Y:S04]  /*0770*/  STS [UR8+0x34], R4 ;  /* 0x00003404ff007988 */ /* 0x000be80008000808 */
[----:B------:R5:W-:Y:S02]  /*0780*/  STS [UR8+0x1c], R3 ;  /* 0x00001c03ff007988 */ /* 0x000be40008000808 */
.L_x_11:
[----:B------:R-:W-:Y:S05]  /*0790*/  BSYNC.RECONVERGENT B0 ;  /* 0x0000000000007941 */ /* 0x000fea0003800200 */
.L_x_10:
[----:B------:R-:W-:Y:S04]  /*07a0*/  BSSY.RECONVERGENT B1, `(.L_x_12) ;  /* 0x000001a000017945 */ /* 0x000fe80003800200 */
[----:B------:R-:W-:Y:S04]  /*07b0*/  BSSY.RELIABLE B0, `(.L_x_13) ;  /* 0x0000015000007945 */ /* 0x000fe80003800100 */
[----:B------:R-:W-:Y:S05]  /*07c0*/  @P3 BRA `(.L_x_14) ;  /* 0x0000000000203947 */ /* 0x000fea0003800000 */
[----:B--23-5:R-:W2:Y:S02]  /*07d0*/  LDS R3, [UR8+0x34] ;  /* 0x00003408ff037984 */ /* 0x02cea40008000800 */
[----:B--2---:R-:W-:-:S05]  /*07e0*/  LOP3.LUT R3, R3, 0x38, RZ, 0xb8, !PT ;  /* 0x0000003803037812 */ /* 0x004fca00078eb8ff */
[----:B------:R2:W-:Y:S01]  /*07f0*/  STS [UR8+0x34], R3 ;  /* 0x00003403ff007988 */ /* 0x0005e20008000808 */
[----:B------:R-:W-:Y:S05]  /*0800*/  @P3 BRA `(.L_x_15) ;  /* 0x0000000000203947 */ /* 0x000fea0003800000 */
[----:B--2---:R-:W2:Y:S01]  /*0810*/  LDS R3, [UR8+0x8] ;  /* 0x00000808ff037984 */ /* 0x004ea20008000800 */
[----:B------:R-:W-:-:S05]  /*0820*/  IMAD.MOV.U32 R4, RZ, RZ, 0x780 ;  /* 0x00000780ff047424 */ /* 0x000fca00078e00ff */
[----:B--2---:R-:W-:-:S05]  /*0830*/  LOP3.LUT R3, R3, 0x300, R4, 0xd8, !PT ;  /* 0x0000030003037812 */ /* 0x004fca00078ed804 */
[----:B------:R4:W-:Y:S02]  /*0840*/  STS [UR8+0x8], R3 ;  /* 0x00000803ff007988 */ /* 0x0009e40008000808 */
.L_x_14:
[----:B------:R-:W-:Y:S05]  /*0850*/  @P3 BRA `(.L_x_16) ;  /* 0x0000000000283947 */ /* 0x000fea0003800000 */
[----:B--2345:R-:W2:Y:S02]  /*0860*/  LDS R3, [UR8+0x8] ;  /* 0x00000808ff037984 */ /* 0x03cea40008000800 */
[----:B--2---:R-:W-:-:S05]  /*0870*/  LOP3.LUT R3, R3, 0x1800, RZ, 0xb8, !PT ;  /* 0x0000180003037812 */ /* 0x004fca00078eb8ff */
[----:B------:R3:W-:Y:S02]  /*0880*/  STS [UR8+0x8], R3 ;  /* 0x00000803ff007988 */ /* 0x0007e40008000808 */
.L_x_15:
[----:B------:R-:W-:Y:S05]  /*0890*/  @P3 BREAK.RELIABLE B0 ;  /* 0x0000000000003942 */ /* 0x000fea0003800100 */
[----:B------:R-:W-:Y:S05]  /*08a0*/  @P3 BRA `(.L_x_17) ;  /* 0x0000000000243947 */ /* 0x000fea0003800000 */
[----:B------:R-:W4:Y:S01]  /*08b0*/  LDS R4, [UR8+0x8] ;  /* 0x00000808ff047984 */ /* 0x000f220008000800 */
[----:B--23--:R-:W-:-:S05]  /*08c0*/  IMAD.MOV.U32 R3, RZ, RZ, 0x6000 ;  /* 0x00006000ff037424 */ /* 0x00cfca00078e00ff */
[----:B----4-:R-:W-:-:S04]  /*08d0*/  LOP3.LUT R3, R4, 0x4000, R3, 0xd8, !PT ;  /* 0x0000400004037812 */ /* 0x010fc800078ed803 */
[----:B------:R-:W-:-:S05]  /*08e0*/  LOP3.LUT R3, R3, 0x400000, RZ, 0xb8, !PT ;  /* 0x0040000003037812 */ /* 0x000fca00078eb8ff */
[----:B------:R2:W-:Y:S02]  /*08f0*/  STS [UR8+0x8], R3 ;  /* 0x00000803ff007988 */ /* 0x0005e40008000808 */
.L_x_16:
[----:B------:R-:W-:Y:S05]  /*0900*/  BSYNC.RELIABLE B0 ;  /* 0x0000000000007941 */ /* 0x000fea0003800100 */
.L_x_13:
[----:B--2345:R-:W2:Y:S02]  /*0910*/  @!P3 LDS R3, [UR8+0x8] ;  /* 0x00000808ff03b984 */ /* 0x03cea40008000800 */
[----:B--2---:R-:W-:-:S05]  /*0920*/  @!P3 LOP3.LUT R3, R3, 0x8000, RZ, 0xb8, !PT ;  /* 0x000080000303b812 */ /* 0x004fca00078eb8ff */
[----:B------:R4:W-:Y:S02]  /*0930*/  @!P3 STS [UR8+0x8], R3 ;  /* 0x00000803ff00b988 */ /* 0x0009e40008000808 */
.L_x_17:
[----:B------:R-:W-:Y:S05]  /*0940*/  BSYNC.RECONVERGENT B1 ;  /* 0x0000000000017941 */ /* 0x000fea0003800200 */
.L_x_12:
[----:B------:R-:W-:Y:S05]  /*0950*/  WARPSYNC.ALL ;  /* 0x0000000000007948 */ /* 0x000fea0003800000 */
[----:B------:R-:W-:Y:S01]  /*0960*/  NOP ;  /* 0x0000000000007918 */ /* 0x000fe20000000000 */
[----:B--234-:R-:W2:Y:S02]  /*0970*/  LDC R3, c[0x0][0x39c] ;  /* 0x0000e700ff037b82 */ /* 0x01cea40000000800 */
[----:B--2---:R-:W-:Y:S01]  /*0980*/  VIADD R3, R3, 0xffffffff ;  /* 0xffffffff03037836 */ /* 0x004fe20000000000 */
[----:B------:R-:W-:Y:S06]  /*0990*/  @P0 BRA `(.L_x_18) ;  /* 0x0000000000300947 */ /* 0x000fec0003800000 */
[----:B------:R-:W2:Y:S01]  /*09a0*/  S2R R4, SR_LANEID ;  /* 0x0000000000047919 */ /* 0x000ea20000000000 */
[----:B------:R-:W-:Y:S05]  /*09b0*/  WARPSYNC.ALL ;  /* 0x0000000000007948 */ /* 0x000fea0003800000 */
[----:B------:R-:W-:Y:S01]  /*09c0*/  NOP ;  /* 0x0000000000007918 */ /* 0x000fe20000000000 */
[----:B--2---:R-:W-:-:S05]  /*09d0*/  IMAD.SHL.U32 R6, R4, 0x4, RZ ;  /* 0x0000000404067824 */ /* 0x004fca00078e00ff */
[----:B------:R-:W2:Y:S01]  /*09e0*/  LDS R9, [R6+UR8] ;  /* 0x0000000806097984 */ /* 0x000ea20008000800 */
[----:B------:R-:W-:-:S05]  /*09f0*/  IADD3 R4, P1, PT, R6, UR24, RZ ;  /* 0x0000001806047c10 */ /* 0x000fca000ff3e0ff */
[----:B------:R-:W-:-:S05]  /*0a00*/  IMAD.X R5, RZ, RZ, UR25, P1 ;  /* 0x00000019ff057e24 */ /* 0x000fca00088e06ff */
[----:B--2---:R2:W3:Y:S01]  /*0a10*/  ATOMG.E.EXCH.STRONG.GPU PT, RZ, [R4], R9 ;  /* 0x0000000904ff73a8 */ /* 0x0044e200041ee100 */
[----:B------:R-:W-:-:S04]  /*0a20*/  DEPBAR {5,4,3,2,1,0} ;  /* 0x0000003f0000791a */ /* 0x000fc80000000000 */
[----:B------:R-:W4:Y:S02]  /*0a30*/  CCTL.E.C.LDCU.IV.DEEP [UR24] ;  /* 0x0000000018007540 */ /* 0x000f240009c08000 */
[----:B----4-:R2:W-:Y:S01]  /*0a40*/  UTMACCTL.IV [UR24] ;  /* 0x00000000180079b9 */ /* 0x0105e20008000000 */
[----:B------:R-:W-:Y:S01]  /*0a50*/  NOP ;  /* 0x0000000000007918 */ /* 0x000fe20000000000 */
.L_x_18:
[----:B------:R-:W-:Y:S05]  /*0a60*/  @P0 BRA `(.L_x_19) ;  /* 0x00000000000c0947 */ /* 0x000fea0003800000 */
[----:B------:R0:W-:Y:S01]  /*0a70*/  UTMACMDFLUSH ;  /* 0x00000000000079b7 */ /* 0x0001e20000000000 */
[----:B------:R-:W-:Y:S05]  /*0a80*/  @P0 BRA `(.L_x_19) ;  /* 0x0000000000040947 */ /* 0x000fea0003800000 */
[----:B------:R-:W-:-:S04]  /*0a90*/  DEPBAR.LE SB0, 0x0 ;  /* 0x000080000000791a */ /* 0x000fc80000000000 */
.L_x_19:
[----:B------:R-:W-:Y:S05]  /*0aa0*/  WARPSYNC.ALL ;  /* 0x0000000000007948 */ /* 0x000fea0003800000 */
[----:B------:R-:W-:Y:S01]  /*0ab0*/  NOP ;  /* 0x0000000000007918 */ /* 0x000fe20000000000 */
[----:B---3--:R-:W-:Y:S06]  /*0ac0*/  BAR.SYNC.DEFER_BLOCKING 0x0 ;  /* 0x0000000000007b1d */ /* 0x008fec0000010000 */
[----:B------:R-:W-:Y:S02]  /*0ad0*/  BSSY.RECONVERGENT B1, `(.L_x_20) ;  /* 0x000000b000017945 */ /* 0x000fe40003800200 */
[----:B------:R-:W-:Y:S06]  /*0ae0*/  BAR.SYNC.DEFER_BLOCKING 0x0 ;  /* 0x0000000000007b1d */ /* 0x000fec0000010000 */
[----:B------:R3:W-:Y:S01]  /*0af0*/  @!P0 STS [R10], RZ ;  /* 0x000000ff0a008388 */ /* 0x0007e20000000800 */
[----:B------:R-:W-:Y:S01]  /*0b00*/  NOP ;  /* 0x0000000000007918 */ /* 0x000fe20000000000 */
[----:B------:R-:W-:Y:S05]  /*0b10*/  @P3 BRA `(.L_x_21) ;  /* 0x0000000000183947 */ /* 0x000fea0003800000 */
[----:B--2---:R-:W2:Y:S01]  /*0b20*/  LDS R4, [UR8+0x8] ;  /* 0x00000808ff047984 */ /* 0x004ea20008000800 */
[----:B------:R-:W4:Y:S01]  /*0b30*/  LDC.64 R8, c[0x0][0x388] ;  /* 0x0000e200ff087b82 */ /* 0x000f220000000a00 */
[----:B------:R-:W-:Y:S02]  /*0b40*/  IMAD.MOV.U32 R5, RZ, RZ, 0x70 ;  /* 0x00000070ff057424 */ /* 0x000fe400078e00ff */
[----:B----4-:R4:W-:Y:S03]  /*0b50*/  STS.64 [UR8], R8 ;  /* 0x00000008ff007988 */ /* 0x0109e60008000a08 */
[----:B--2---:R-:W-:-:S05]  /*0b60*/  LOP3.LUT R4, R4, 0x10, R5, 0xd8, !PT ;  /* 0x0000001004047812 */ /* 0x004fca00078ed805 */
[----:B------:R4:W-:Y:S02]  /*0b70*/  STS [UR8+0x8], R4 ;  /* 0x00000804ff007988 */ /* 0x0009e40008000808 */
.L_x_21:
[----:B--2---:R-:W-:Y:S05]  /*0b80*/  BSYNC.RECONVERGENT B1 ;  /* 0x0000000000017941 */ /* 0x004fea0003800200 */
.L_x_20:
[----:B------:R-:W-:Y:S04]  /*0b90*/  BSSY.RECONVERGENT B1, `(.L_x_22) ;  /* 0x000000a000017945 */ /* 0x000fe80003800200 */
[----:B------:R-:W-:Y:S05]  /*0ba0*/  @P3 BRA `(.L_x_23) ;  /* 0x0000000000203947 */ /* 0x000fea0003800000 */
[----:B----4-:R-:W2:Y:S01]  /*0bb0*/  LDS R4, [UR8+0x34] ;  /* 0x00003408ff047984 */ /* 0x010ea20008000800 */
[----:B------:R-:W-:Y:S02]  /*0bc0*/  IMAD.MOV.U32 R5, RZ, RZ, 0x3f000000 ;  /* 0x3f000000ff057424 */ /* 0x000fe400078e00ff */
[----:B------:R-:W-:Y:S01]  /*0bd0*/  @!P3 IMAD.MOV.U32 R6, RZ, RZ, 0x1f ;  /* 0x0000001fff06b424 */ /* 0x000fe200078e00ff */
[----:B------:R-:W4:Y:S02]  /*0be0*/  @!P3 LDS R9, [UR8+0x38] ;  /* 0x00003808ff09b984 */ /* 0x000f240008000800 */
[----:B--2---:R-:W-:Y:S02]  /*0bf0*/  LOP3.LUT R4, R4, 0xff000000, R5, 0xb8, !PT ;  /* 0xff00000004047812 */ /* 0x004fe400078eb805 */
[----:B----4-:R-:W-:-:S03]  /*0c00*/  @!P3 LOP3.LUT R5, R9, 0xff, R6, 0xb8, !PT ;  /* 0x000000ff0905b812 */ /* 0x010fc600078eb806 */
[----:B------:R2:W-:Y:S04]  /*0c10*/  STS [UR8+0x34], R4 ;  /* 0x00003404ff007988 */ /* 0x0005e80008000808 */
[----:B------:R2:W-:Y:S02]  /*0c20*/  @!P3 STS [UR8+0x38], R5 ;  /* 0x00003805ff00b988 */ /* 0x0005e40008000808 */
.L_x_23:
[----:B------:R-:W-:Y:S05]  /*0c30*/  BSYNC.RECONVERGENT B1 ;  /* 0x0000000000017941 */ /* 0x000fea0003800200 */
.L_x_22:
[----:B------:R-:W-:Y:S04]  /*0c40*/  BSSY.RECONVERGENT B1, `(.L_x_24) ;  /* 0x0000004000017945 */ /* 0x000fe80003800200 */
[----:B------:R-:W-:Y:S05]  /*0c50*/  @P3 BRA `(.L_x_25) ;  /* 0x0000000000083947 */ /* 0x000fea0003800000 */
[----:B------:R5:W-:Y:S04]  /*0c60*/  STS [UR8+0x24], R11 ;  /* 0x0000240bff007988 */ /* 0x000be80008000808 */
[----:B------:R5:W-:Y:S02]  /*0c70*/  STS [UR8+0x20], R3 ;  /* 0x00002003ff007988 */ /* 0x000be40008000808 */
.L_x_25:
[----:B------:R-:W-:Y:S05]  /*0c80*/  BSYNC.RECONVERGENT B1 ;  /* 0x0000000000017941 */ /* 0x000fea0003800200 */
.L_x_24:
[----:B------:R-:W-:Y:S04]  /*0c90*/  BSSY.RECONVERGENT B1, `(.L_x_26) ;  /* 0x000000e000017945 */ /* 0x000fe80003800200 */
[----:B------:R-:W-:Y:S05]  /*0ca0*/  @P3 BRA `(.L_x_27) ;  /* 0x0000000000303947 */ /* 0x000fea0003800000 */
[----:B--2---:R-:W2:Y:S01]  /*0cb0*/  LDS R5, [UR8+0x34] ;  /* 0x00003408ff057984 */ /* 0x004ea20008000800 */
[----:B----4-:R-:W4:Y:S03]  /*0cc0*/  LDC.64 R8, c[0x0][0x3b0] ;  /* 0x0000ec00ff087b82 */ /* 0x010f260000000a00 */
[----:B------:R-:W3:Y:S01]  /*0cd0*/  LDS R4, [UR8+0x1c] ;  /* 0x00001c08ff047984 */ /* 0x000ee20008000800 */
[C---:B----4-:R-:W-:Y:S01]  /*0ce0*/  SHF.L.U64.HI R9, R8.reuse, 0x1, R9 ;  /* 0x0000000108097819 */ /* 0x050fe20000010209 */
[----:B------:R-:W-:-:S03]  /*0cf0*/  IMAD.SHL.U32 R6, R8, 0x2, RZ ;  /* 0x0000000208067824 */ /* 0x000fc600078e00ff */
[--C-:B-----5:R-:W-:Y:S02]  /*0d00*/  SHF.R.U32.HI R11, RZ, 0x4, R9.reuse ;  /* 0x00000004ff0b7819 */ /* 0x120fe40000011609 */
[----:B------:R-:W-:-:S05]  /*0d10*/  SHF.R.U64 R6, R6, 0x4, R9 ;  /* 0x0000000406067819 */ /* 0x000fca0000001209 */
[----:B------:R4:W-:Y:S01]  /*0d20*/  STS [UR8+0xc], R6 ;  /* 0x00000c06ff007988 */ /* 0x0009e20008000808 */
[----:B--2---:R-:W-:Y:S02]  /*0d30*/  LOP3.LUT R5, R5, 0x7, RZ, 0xb8, !PT ;  /* 0x0000000705057812 */ /* 0x004fe400078eb8ff */
[----:B---3--:R-:W-:-:S03]  /*0d40*/  LOP3.LUT R4, R4, 0xf, R11, 0xb8, !PT ;  /* 0x0000000f04047812 */ /* 0x008fc600078eb80b */
[----:B------:R4:W-:Y:S04]  /*0d50*/  STS [UR8+0x34], R5 ;  /* 0x00003405ff007988 */ /* 0x0009e80008000808 */
[----:B------:R4:W-:Y:S02]  /*0d60*/  STS [UR8+0x1c], R4 ;  /* 0x00001c04ff007988 */ /* 0x0009e40008000808 */
.L_x_27:
[----:B------:R-:W-:Y:S05]  /*0d70*/  BSYNC.RECONVERGENT B1 ;  /* 0x0000000000017941 */ /* 0x000fea0003800200 */
.L_x_26:
[----:B------:R-:W-:Y:S04]  /*0d80*/  BSSY.RECONVERGENT B2, `(.L_x_28) ;  /* 0x000001a000027945 */ /* 0x000fe80003800200 */
[----:B------:R-:W-:Y:S04]  /*0d90*/  BSSY.RELIABLE B1, `(.L_x_29) ;  /* 0x0000015000017945 */ /* 0x000fe80003800100 */
[----:B------:R-:W-:Y:S05]  /*0da0*/  @P3 BRA `(.L_x_30) ;  /* 0x0000000000203947 */ /* 0x000fea0003800000 */
[----:B--2-4-:R-:W2:Y:S02]  /*0db0*/  LDS R4, [UR8+0x34] ;  /* 0x00003408ff047984 */ /* 0x014ea40008000800 */
[----:B--2---:R-:W-:-:S05]  /*0dc0*/  LOP3.LUT R4, R4, 0x38, RZ, 0xb8, !PT ;  /* 0x0000003804047812 */ /* 0x004fca00078eb8ff */
[----:B------:R2:W-:Y:S01]  /*0dd0*/  STS [UR8+0x34], R4 ;  /* 0x00003404ff007988 */ /* 0x0005e20008000808 */
[----:B------:R-:W-:Y:S05]  /*0de0*/  @P3 BRA `(.L_x_31) ;  /* 0x0000000000203947 */ /* 0x000fea0003800000 */
[----:B--2---:R-:W2:Y:S01]  /*0df0*/  LDS R4, [UR8+0x8] ;  /* 0x00000808ff047984 */ /* 0x004ea20008000800 */
[----:B------:R-:W-:-:S05]  /*0e00*/  IMAD.MOV.U32 R5, RZ, RZ, 0x780 ;  /* 0x00000780ff057424 */ /* 0x000fca00078e00ff */
[----:B--2---:R-:W-:-:S05]  /*0e10*/  LOP3.LUT R4, R4, 0x300, R5, 0xd8, !PT ;  /* 0x0000030004047812 */ /* 0x004fca00078ed805 */
[----:B------:R2:W-:Y:S02]  /*0e20*/  STS [UR8+0x8], R4 ;  /* 0x00000804ff007988 */ /* 0x0005e40008000808 */
.L_x_30:
[----:B------:R-:W-:Y:S05]  /*0e30*/  @P3 BRA `(.L_x_32) ;  /* 0x0000000000283947 */ /* 0x000fea0003800000 */
[----:B--2-4-:R-:W2:Y:S02]  /*0e40*/  LDS R4, [UR8+0x8] ;  /* 0x00000808ff047984 */ /* 0x014ea40008000800 */
[----:B--2---:R-:W-:-:S05]  /*0e50*/  LOP3.LUT R4, R4, 0x1800, RZ, 0xb8, !PT ;  /* 0x0000180004047812 */ /* 0x004fca00078eb8ff */
[----:B------:R4:W-:Y:S02]  /*0e60*/  STS [UR8+0x8], R4 ;  /* 0x00000804ff007988 */ /* 0x0009e40008000808 */
.L_x_31:
[----:B------:R-:W-:Y:S05]  /*0e70*/  @P3 BREAK.RELIABLE B1 ;  /* 0x0000000000013942 */ /* 0x000fea0003800100 */
[----:B------:R-:W-:Y:S05]  /*0e80*/  @P3 BRA `(.L_x_33) ;  /* 0x0000000000243947 */ /* 0x000fea0003800000 */
[----:B--2-4-:R-:W2:Y:S01]  /*0e90*/  LDS R4, [UR8+0x8] ;  /* 0x00000808ff047984 */ /* 0x014ea20008000800 */
[----:B------:R-:W-:-:S05]  /*0ea0*/  IMAD.MOV.U32 R5, RZ, RZ, 0x6000 ;  /* 0x00006000ff057424 */ /* 0x000fca00078e00ff */
[----:B--2---:R-:W-:-:S04]  /*0eb0*/  LOP3.LUT R4, R4, 0x6000, R5, 0xd8, !PT ;  /* 0x0000600004047812 */ /* 0x004fc800078ed805 */
[----:B------:R-:W-:-:S05]  /*0ec0*/  LOP3.LUT R4, R4, 0x400000, RZ, 0xb8, !PT ;  /* 0x0040000004047812 */ /* 0x000fca00078eb8ff */
[----:B------:R2:W-:Y:S02]  /*0ed0*/  STS [UR8+0x8], R4 ;  /* 0x00000804ff007988 */ /* 0x0005e40008000808 */
.L_x_32:
[----:B------:R-:W-:Y:S05]  /*0ee0*/  BSYNC.RELIABLE B1 ;  /* 0x0000000000017941 */ /* 0x000fea0003800100 */
.L_x_29:
[----:B--2-4-:R-:W2:Y:S02]  /*0ef0*/  @!P3 LDS R4, [UR8+0x8] ;  /* 0x00000808ff04b984 */ /* 0x014ea40008000800 */
[----:B--2---:R-:W-:-:S05]  /*0f00*/  @!P3 LOP3.LUT R4, R4, 0x8000, RZ, 0xb8, !PT ;  /* 0x000080000404b812 */ /* 0x004fca00078eb8ff */
[----:B------:R2:W-:Y:S02]  /*0f10*/  @!P3 STS [UR8+0x8], R4 ;  /* 0x00000804ff00b988 */ /* 0x0005e40008000808 */
.L_x_33:
[----:B------:R-:W-:Y:S05]  /*0f20*/  BSYNC.RECONVERGENT B2 ;  /* 0x0000000000027941 */ /* 0x000fea0003800200 */
.L_x_28:
[----:B------:R-:W-:Y:S05]  /*0f30*/  WARPSYNC.ALL ;  /* 0x0000000000007948 */ /* 0x000fea0003800000 */
[----:B------:R-:W-:Y:S01]  /*0f40*/  NOP ;  /* 0x0000000000007918 */ /* 0x000fe20000000000 */
[----:B------:R-:W-:-:S04]  /*0f50*/  UIADD3 UR5, UPT, UPT, UR4, 0x80, URZ ;  /* 0x0000008004057890 */ /* 0x000fc8000fffe0ff */
[----:B------:R-:W-:-:S04]  /*0f60*/  UIADD3 UR26, UP0, UPT, UR5, UR20, URZ ;  /* 0x00000014051a7290 */ /* 0x000fc8000ff1e0ff */
[----:B------:R-:W-:Y:S01]  /*0f70*/  ULEA.HI.X.SX32 UR27, UR5, UR21, 0x1, UP0 ;  /* 0x00000015051b7291 */ /* 0x000fe200080f0eff */
[----:B------:R-:W-:Y:S11]  /*0f80*/  @P0 BRA `(.L_x_34) ;  /* 0x0000000000300947 */ /* 0x000ff60003800000 */
[----:B--2-4-:R-:W2:Y:S01]  /*0f90*/  S2R R4, SR_LANEID ;  /* 0x0000000000047919 */ /* 0x014ea20000000000 */
[----:B------:R-:W-:Y:S05]  /*0fa0*/  WARPSYNC.ALL ;  /* 0x0000000000007948 */ /* 0x000fea0003800000 */
[----:B------:R-:W-:Y:S01]  /*0fb0*/  NOP ;  /* 0x0000000000007918 */ /* 0x000fe20000000000 */
[----:B--2---:R-:W-:-:S05]  /*0fc0*/  IMAD.SHL.U32 R6, R4, 0x4, RZ ;  /* 0x0000000404067824 */ /* 0x004fca00078e00ff */
[----:B------:R-:W2:Y:S01]  /*0fd0*/  LDS R9, [R6+UR8] ;  /* 0x0000000806097984 */ /* 0x000ea20008000800 */
[----:B------:R-:W-:-:S05]  /*0fe0*/  IADD3 R4, P1, PT, R6, UR26, RZ ;  /* 0x0000001a06047c10 */ /* 0x000fca000ff3e0ff */
[----:B------:R-:W-:-:S05]  /*0ff0*/  IMAD.X R5, RZ, RZ, UR27, P1 ;  /* 0x0000001bff057e24 */ /* 0x000fca00088e06ff */
[----:B--2---:R2:W4:Y:S01]  /*1000*/  ATOMG.E.EXCH.STRONG.GPU PT, RZ, [R4], R9 ;  /* 0x0000000904ff73a8 */ /* 0x00452200041ee100 */
[----:B------:R-:W-:-:S04]  /*1010*/  DEPBAR {5,4,3,2,1,0} ;  /* 0x0000003f0000791a */ /* 0x000fc80000000000 */
[----:B------:R-:W3:Y:S02]  /*1020*/  CCTL.E.C.LDCU.IV.DEEP [UR26] ;  /* 0x000000001a007540 */ /* 0x000ee40009c08000 */
[----:B---3--:R2:W-:Y:S01]  /*1030*/  UTMACCTL.IV [UR26] ;  /* 0x000000001a0079b9 */ /* 0x0085e20008000000 */
[----:B------:R-:W-:Y:S01]  /*1040*/  NOP ;  /* 0x0000000000007918 */ /* 0x000fe20000000000 */
.L_x_34:
[----:B------:R-:W-:Y:S05]  /*1050*/  @P0 BRA `(.L_x_35) ;  /* 0x00000000000c0947 */ /* 0x000fea0003800000 */
[----:B------:R0:W-:Y:S01]  /*1060*/  UTMACMDFLUSH ;  /* 0x00000000000079b7 */ /* 0x0001e20000000000 */
[----:B------:R-:W-:Y:S05]  /*1070*/  @P0 BRA `(.L_x_35) ;  /* 0x0000000000040947 */ /* 0x000fea0003800000 */
[----:B------:R-:W-:-:S04]  /*1080*/  DEPBAR.LE SB0, 0x0 ;  /* 0x000080000000791a */ /* 0x000fc80000000000 */
.L_x_35:
[----:B------:R-:W-:Y:S05]  /*1090*/  WARPSYNC.ALL ;  /* 0x0000000000007948 */ /* 0x000fea0003800000 */
[----:B------:R-:W-:Y:S01]  /*10a0*/  NOP ;  /* 0x0000000000007918 */ /* 0x000fe20000000000 */
[----:B----4-:R-:W-:Y:S06]  /*10b0*/  BAR.SYNC.DEFER_BLOCKING 0x0 ;  /* 0x0000000000007b1d */ /* 0x010fec0000010000 */
[----:B------:R-:W-:Y:S02]  /*10c0*/  BSSY.RECONVERGENT B2, `(.L_x_36) ;  /* 0x000000b000027945 */ /* 0x000fe40003800200 */
[----:B------:R-:W-:Y:S06]  /*10d0*/  BAR.SYNC.DEFER_BLOCKING 0x0 ;  /* 0x0000000000007b1d */ /* 0x000fec0000010000 */
[----:B------:R4:W-:Y:S01]  /*10e0*/  @!P0 STS [R10], RZ ;  /* 0x000000ff0a008388 */ /* 0x0009e20000000800 */
[----:B------:R-:W-:Y:S01]  /*10f0*/  NOP ;  /* 0x0000000000007918 */ /* 0x000fe20000000000 */
[----:B------:R-:W-:Y:S05]  /*1100*/  @P3 BRA `(.L_x_37) ;  /* 0x0000000000183947 */ /* 0x000fea0003800000 */
[----:B--2---:R-:W2:Y:S01]  /*1110*/  LDS R4, [UR8+0x8] ;  /* 0x00000808ff047984 */ /* 0x004ea20008000800 */
[----:B------:R-:W3:Y:S01]  /*1120*/  LDC.64 R8, c[0x0][0x390] ;  /* 0x0000e400ff087b82 */ /* 0x000ee20000000a00 */
[----:B------:R-:W-:Y:S02]  /*1130*/  IMAD.MOV.U32 R5, RZ, RZ, 0x70 ;  /* 0x00000070ff057424 */ /* 0x000fe400078e00ff */
[----:B---3--:R3:W-:Y:S03]  /*1140*/  STS.64 [UR8], R8 ;  /* 0x00000008ff007988 */ /* 0x0087e60008000a08 */
[----:B--2---:R-:W-:-:S05]  /*1150*/  LOP3.LUT R4, R4, 0x10, R5, 0xd8, !PT ;  /* 0x0000001004047812 */ /* 0x004fca00078ed805 */
[----:B------:R3:W-:Y:S02]  /*1160*/  STS [UR8+0x8], R4 ;  /* 0x00000804ff007988 */ /* 0x0007e40008000808 */
.L_x_37:
[----:B--2---:R-:W-:Y:S05]  /*1170*/  BSYNC.RECONVERGENT B2 ;  /* 0x0000000000027941 */ /* 0x004fea0003800200 */
.L_x_36:
[----:B------:R-:W-:Y:S04]  /*1180*/  BSSY.RECONVERGENT B3, `(.L_x_38) ;  /* 0x0000011000037945 */ /* 0x000fe80003800200 */
[----:B------:R-:W-:Y:S04]  /*1190*/  BSSY.RELIABLE B2, `(.L_x_39) ;  /* 0x000000e000027945 */ /* 0x000fe80003800100 */
[----:B------:R-:W-:Y:S05]  /*11a0*/  @P3 BRA `(.L_x_40) ;  /* 0x0000000000243947 */ /* 0x000fea0003800000 */
[----:B---3--:R-:W2:Y:S01]  /*11b0*/  LDS R4, [UR8+0x34] ;  /* 0x00003408ff047984 */ /* 0x008ea20008000800 */
[----:B------:R-:W-:-:S05]  /*11c0*/  IMAD.MOV.U32 R5, RZ, RZ, 0x3f000000 ;  /* 0x3f000000ff057424 */ /* 0x000fca00078e00ff */
[----:B--2---:R-:W-:-:S05]  /*11d0*/  LOP3.LUT R4, R4, 0xff000000, R5, 0xb8, !PT ;  /* 0xff00000004047812 */ /* 0x004fca00078eb805 */
[----:B------:R2:W-:Y:S01]  /*11e0*/  STS [UR8+0x34], R4 ;  /* 0x00003404ff007988 */ /* 0x0005e20008000808 */
[----:B------:R-:W-:Y:S05]  /*11f0*/  @P3 BRA `(.L_x_41) ;  /* 0x00000000001c3947 */ /* 0x000fea0003800000 */
[----:B--2---:R-:W2:Y:S01]  /*1200*/  LDS R4, [UR8+0x38] ;  /* 0x00003808ff047984 */ /* 0x004ea20008000800 */
[----:B------:R-:W-:-:S05]  /*1210*/  IMAD.MOV.U32 R5, RZ, RZ, 0x7f ;  /* 0x0000007fff057424 */ /* 0x000fca00078e00ff */
[----:B--2---:R-:W-:-:S05]  /*1220*/  LOP3.LUT R4, R4, 0xff, R5, 0xb8, !PT ;  /* 0x000000ff04047812 */ /* 0x004fca00078eb805 */
[----:B------:R2:W-:Y:S02]  /*1230*/  STS [UR8+0x38], R4 ;  /* 0x00003804ff007988 */ /* 0x0005e40008000808 */
.L_x_40:
[----:B------:R-:W-:Y:S05]  /*1240*/  @P3 BREAK.RELIABLE B2 ;  /* 0x0000000000023942 */ /* 0x000fea0003800100 */
[----:B------:R-:W-:Y:S05]  /*1250*/  @P3 BRA `(.L_x_42) ;  /* 0x00000000000c3947 */ /* 0x000fea0003800000 */
[----:B------:R2:W-:Y:S02]  /*1260*/  STS [UR8+0x20], R3 ;  /* 0x00002003ff007988 */ /* 0x0005e40008000808 */
.L_x_41:
[----:B------:R-:W-:Y:S05]  /*1270*/  BSYNC.RELIABLE B2 ;  /* 0x0000000000027941 */ /* 0x000fea0003800100 */
.L_x_39:
[----:B------:R2:W-:Y:S02]  /*1280*/  @!P3 STS [UR8+0x24], R2 ;  /* 0x00002402ff00b988 */ /* 0x0005e40008000808 */
.L_x_42:
[----:B------:R-:W-:Y:S05]  /*1290*/  BSYNC.RECONVERGENT B3 ;  /* 0x0000000000037941 */ /* 0x000fea0003800200 */
.L_x_38:
[----:B------:R-:W-:Y:S05]  /*12a0*/  WARPSYNC.ALL ;  /* 0x0000000000007948 */ /* 0x000fea0003800000 */
[----:B------:R-:W-:Y:S01]  /*12b0*/  NOP ;  /* 0x0000000000007918 */ /* 0x000fe20000000000 */
[----:B------:R-:W-:Y:S04]  /*12c0*/  BSSY.RECONVERGENT B3, `(.L_x_43) ;  /* 0x000000e000037945 */ /* 0x000fe80003800200 */
[----:B------:R-:W-:Y:S05]  /*12d0*/  @P3 BRA `(.L_x_44) ;  /* 0x0000000000303947 */ /* 0x000fea0003800000 */
[----:B--2--5:R-:W2:Y:S01]  /*12e0*/  LDS R3, [UR8+0x34] ;  /* 0x00003408ff037984 */ /* 0x024ea20008000800 */
[----:B---3--:R-:W3:Y:S03]  /*12f0*/  LDC.64 R4, c[0x0][0x3b8] ;  /* 0x0000ee00ff047b82 */ /* 0x008ee60000000a00 */
[----:B------:R-:W5:Y:S01]  /*1300*/  LDS R2, [UR8+0x1c] ;  /* 0x00001c08ff027984 */ /* 0x000f620008000800 */
[C---:B---3--:R-:W-:Y:S01]  /*1310*/  SHF.L.U64.HI R5, R4.reuse, 0x1, R5 ;  /* 0x0000000104057819 */ /* 0x048fe20000010205 */
[----:B------:R-:W-:-:S03]  /*1320*/  IMAD.SHL.U32 R4, R4, 0x2, RZ ;  /* 0x0000000204047824 */ /* 0x000fc600078e00ff */
[--C-:B------:R-:W-:Y:S02]  /*1330*/  SHF.R.U32.HI R9, RZ, 0x4, R5.reuse ;  /* 0x00000004ff097819 */ /* 0x100fe40000011605 */
[----:B------:R-:W-:-:S05]  /*1340*/  SHF.R.U64 R4, R4, 0x4, R5 ;  /* 0x0000000404047819 */ /* 0x000fca0000001205 */
[----:B------:R3:W-:Y:S01]  /*1350*/  STS [UR8+0xc], R4 ;  /* 0x00000c04ff007988 */ /* 0x0007e20008000808 */
[----:B--2---:R-:W-:Y:S02]  /*1360*/  LOP3.LUT R3, R3, 0x7, RZ, 0xb8, !PT ;  /* 0x0000000703037812 */ /* 0x004fe400078eb8ff */
[----:B-----5:R-:W-:-:S03]  /*1370*/  LOP3.LUT R2, R2, 0xf, R9, 0xb8, !PT ;  /* 0x0000000f02027812 */ /* 0x020fc600078eb809 */
[----:B------:R3:W-:Y:S04]  /*1380*/  STS [UR8+0x34], R3 ;  /* 0x00003403ff007988 */ /* 0x0007e80008000808 */
[----:B------:R3:W-:Y:S02]  /*1390*/  STS [UR8+0x1c], R2 ;  /* 0x00001c02ff007988 */ /* 0x0007e40008000808 */
.L_x_44:
[----:B------:R-:W-:Y:S05]  /*13a0*/  BSYNC.RECONVERGENT B3 ;  /* 0x0000000000037941 */ /* 0x000fea0003800200 */
.L_x_43:
[----:B------:R-:W-:Y:S04]  /*13b0*/  BSSY.RECONVERGENT B4, `(.L_x_45) ;  /* 0x000001a000047945 */ /* 0x000fe80003800200 */
[----:B------:R-:W-:Y:S04]  /*13c0*/  BSSY.RELIABLE B3, `(.L_x_46) ;  /* 0x0000015000037945 */ /* 0x000fe80003800100 */
[----:B------:R-:W-:Y:S05]  /*13d0*/  @P3 BRA `(.L_x_47) ;  /* 0x0000000000203947 */ /* 0x000fea0003800000 */
[----:B--23--:R-:W2:Y:S02]  /*13e0*/  LDS R2, [UR8+0x34] ;  /* 0x00003408ff027984 */ /* 0x00cea40008000800 */
[----:B--2---:R-:W-:-:S05]  /*13f0*/  LOP3.LUT R2, R2, 0x38, RZ, 0xb8, !PT ;  /* 0x0000003802027812 */ /* 0x004fca00078eb8ff */
[----:B------:R2:W-:Y:S01]  /*1400*/  STS [UR8+0x34], R2 ;  /* 0x00003402ff007988 */ /* 0x0005e20008000808 */
[----:B------:R-:W-:Y:S05]  /*1410*/  @P3 BRA `(.L_x_48) ;  /* 0x0000000000203947 */ /* 0x000fea0003800000 */
[----:B--2---:R-:W2:Y:S01]  /*1420*/  LDS R2, [UR8+0x8] ;  /* 0x00000808ff027984 */ /* 0x004ea20008000800 */
[----:B-----5:R-:W-:-:S05]  /*1430*/  IMAD.MOV.U32 R3, RZ, RZ, 0x780 ;  /* 0x00000780ff037424 */ /* 0x020fca00078e00ff */
[----:B--2---:R-:W-:-:S05]  /*1440*/  LOP3.LUT R2, R2, 0x300, R3, 0xd8, !PT ;  /* 0x0000030002027812 */ /* 0x004fca00078ed803 */
[----:B------:R2:W-:Y:S02]  /*1450*/  STS [UR8+0x8], R2 ;  /* 0x00000802ff007988 */ /* 0x0005e40008000808 */
.L_x_47:
[----:B------:R-:W-:Y:S05]  /*1460*/  @P3 BRA `(.L_x_49) ;  /* 0x0000000000283947 */ /* 0x000fea0003800000 */
[----:B--23--:R-:W2:Y:S02]  /*1470*/  LDS R2, [UR8+0x8] ;  /* 0x00000808ff027984 */ /* 0x00cea40008000800 */
[----:B--2---:R-:W-:-:S05]  /*1480*/  LOP3.LUT R2, R2, 0x1800, RZ, 0xb8, !PT ;  /* 0x0000180002027812 */ /* 0x004fca00078eb8ff */
[----:B------:R3:W-:Y:S02]  /*1490*/  STS [UR8+0x8], R2 ;  /* 0x00000802ff007988 */ /* 0x0007e40008000808 */
.L_x_48:
[----:B------:R-:W-:Y:S05]  /*14a0*/  @P3 BREAK.RELIABLE B3 ;  /* 0x0000000000033942 */ /* 0x000fea0003800100 */
[----:B------:R-:W-:Y:S05]  /*14b0*/  @P3 BRA `(.L_x_50) ;  /* 0x0000000000243947 */ /* 0x000fea0003800000 */
[----:B--23--:R-:W2:Y:S01]  /*14c0*/  LDS R2, [UR8+0x8] ;  /* 0x00000808ff027984 */ /* 0x00cea20008000800 */
[----:B-----5:R-:W-:-:S05]  /*14d0*/  IMAD.MOV.U32 R3, RZ, RZ, 0x6000 ;  /* 0x00006000ff037424 */ /* 0x020fca00078e00ff */
[----:B--2---:R-:W-:-:S04]  /*14e0*/  LOP3.LUT R2, R2, 0x6000, R3, 0xd8, !PT ;  /* 0x0000600002027812 */ /* 0x004fc800078ed803 */
[----:B------:R-:W-:-:S05]  /*14f0*/  LOP3.LUT R2, R2, 0x400000, RZ, 0xb8, !PT ;  /* 0x0040000002027812 */ /* 0x000fca00078eb8ff */
[----:B------:R2:W-:Y:S02]  /*1500*/  STS [UR8+0x8], R2 ;  /* 0x00000802ff007988 */ /* 0x0005e40008000808 */
.L_x_49:
[----:B------:R-:W-:Y:S05]  /*1510*/  BSYNC.RELIABLE B3 ;  /* 0x0000000000037941 */ /* 0x000fea0003800100 */
.L_x_46:
[----:B--23--:R-:W2:Y:S02]  /*1520*/  @!P3 LDS R2, [UR8+0x8] ;  /* 0x00000808ff02b984 */ /* 0x00cea40008000800 */
[----:B--2---:R-:W-:-:S05]  /*1530*/  @!P3 LOP3.LUT R2, R2, 0x8000, RZ, 0xb8, !PT ;  /* 0x000080000202b812 */ /* 0x004fca00078eb8ff */
[----:B------:R2:W-:Y:S02]  /*1540*/  @!P3 STS [UR8+0x8], R2 ;  /* 0x00000802ff00b988 */ /* 0x0005e40008000808 */
.L_x_50:
[----:B------:R-:W-:Y:S05]  /*1550*/  BSYNC.RECONVERGENT B4 ;  /* 0x0000000000047941 */ /* 0x000fea0003800200 */
.L_x_45:
[----:B------:R-:W-:Y:S05]  /*1560*/  WARPSYNC.ALL ;  /* 0x0000000000007948 */ /* 0x000fea0003800000 */
[----:B------:R-:W-:Y:S01]  /*1570*/  NOP ;  /* 0x0000000000007918 */ /* 0x000fe20000000000 */
[----:B------:R-:W-:-:S04]  /*1580*/  UIADD3 UR4, UPT, UPT, UR4, 0x100, URZ ;  /* 0x0000010004047890 */ /* 0x000fc8000fffe0ff */
[----:B------:R-:W-:-:S04]  /*1590*/  UIADD3 UR20, UP0, UPT, UR4, UR20, URZ ;  /* 0x0000001404147290 */ /* 0x000fc8000ff1e0ff */
[----:B------:R-:W-:Y:S01]  /*15a0*/  ULEA.HI.X.SX32 UR21, UR4, UR21, 0x1, UP0 ;  /* 0x0000001504157291 */ /* 0x000fe200080f0eff */
[----:B------:R-:W-:Y:S11]  /*15b0*/  @P0 BRA `(.L_x_51) ;  /* 0x0000000000300947 */ /* 0x000ff60003800000 */
[----:B--23--:R-:W2:Y:S01]  /*15c0*/  S2R R2, SR_LANEID ;  /* 0x0000000000027919 */ /* 0x00cea20000000000 */
[----:B------:R-:W-:Y:S05]  /*15d0*/  WARPSYNC.ALL ;  /* 0x0000000000007948 */ /* 0x000fea0003800000 */
[----:B------:R-:W-:Y:S01]  /*15e0*/  NOP ;  /* 0x0000000000007918 */ /* 0x000fe20000000000 */
[----:B--2---:R-:W-:-:S05]  /*15f0*/  IMAD.SHL.U32 R4, R2, 0x4, RZ ;  /* 0x0000000402047824 */ /* 0x004fca00078e00ff */
[----:B------:R-:W2:Y:S01]  /*1600*/  LDS R5, [R4+UR8] ;  /* 0x0000000804057984 */ /* 0x000ea20008000800 */
[----:B------:R-:W-:-:S05]  /*1610*/  IADD3 R2, P1, PT, R4, UR20, RZ ;  /* 0x0000001404027c10 */ /* 0x000fca000ff3e0ff */
[----:B-----5:R-:W-:-:S05]  /*1620*/  IMAD.X R3, RZ, RZ, UR21, P1 ;  /* 0x00000015ff037e24 */ /* 0x020fca00088e06ff */
[----:B--2---:R2:W3:Y:S01]  /*1630*/  ATOMG.E.EXCH.STRONG.GPU PT, RZ, [R2], R5 ;  /* 0x0000000502ff73a8 */ /* 0x0044e200041ee100 */
[----:B------:R-:W-:-:S04]  /*1640*/  DEPBAR {5,4,3,2,1,0} ;  /* 0x0000003f0000791a */ /* 0x000fc80000000000 */
[----:B------:R-:W5:Y:S02]  /*1650*/  CCTL.E.C.LDCU.IV.DEEP [UR20] ;  /* 0x0000000014007540 */ /* 0x000f640009c08000 */
[----:B-----5:R2:W-:Y:S01]  /*1660*/  UTMACCTL.IV [UR20] ;  /* 0x00000000140079b9 */ /* 0x0205e20008000000 */
[----:B------:R-:W-:Y:S01]  /*1670*/  NOP ;  /* 0x0000000000007918 */ /* 0x000fe20000000000 */
.L_x_51:
[----:B------:R-:W-:Y:S05]  /*1680*/  @P0 BRA `(.L_x_52) ;  /* 0x00000000000c0947 */ /* 0x000fea0003800000 */
[----:B------:R0:W-:Y:S01]  /*1690*/  UTMACMDFLUSH ;  /* 0x00000000000079b7 */ /* 0x0001e20000000000 */
[----:B------:R-:W-:Y:S05]  /*16a0*/  @P0 BRA `(.L_x_52) ;  /* 0x0000000000040947 */ /* 0x000fea0003800000 */
[----:B------:R-:W-:-:S04]  /*16b0*/  DEPBAR.LE SB0, 0x0 ;  /* 0x000080000000791a */ /* 0x000fc80000000000 */
.L_x_52:
[----:B------:R-:W-:Y:S05]  /*16c0*/  WARPSYNC.ALL ;  /* 0x0000000000007948 */ /* 0x000fea0003800000 */
[----:B------:R-:W-:Y:S01]  /*16d0*/  NOP ;  /* 0x0000000000007918 */ /* 0x000fe20000000000 */
[----:B---3--:R-:W-:Y:S01]  /*16e0*/  BAR.SYNC.DEFER_BLOCKING 0x0 ;  /* 0x0000000000007b1d */ /* 0x008fe20000010000 */
[----:B--2---:R-:W-:Y:S01]  /*16f0*/  SHF.R.U32.HI R2, RZ, 0x5, R0 ;  /* 0x00000005ff027819 */ /* 0x004fe20000011600 */
[----:B------:R-:W-:-:S03]  /*1700*/  UIADD3 UR15, UPT, UPT, UR8, 0x9020, URZ ;  /* 0x00009020080f7890 */ /* 0x000fc6000fffe0ff */
[----:B------:R-:W-:Y:S01]  /*1710*/  R2UR UR22, R2 ;  /* 0x00000000021672ca */ /* 0x000fe200000e0000 */
[----:B------:R-:W-:Y:S01]  /*1720*/  VOTEU.ALL UP0, P3 ;  /* 0x0000000000ff7886 */ /* 0x000fe20001800000 */
[----:B------:R-:W-:Y:S01]  /*1730*/  UMOV UR4, 0x1 ;  /* 0x0000000100047882 */ /* 0x000fe20000000000 */
[----:B------:R-:W-:Y:S01]  /*1740*/  VOTEU.ALL UP1, P3 ;  /* 0x0000000000ff7886 */ /* 0x000fe20001820000 */
[----:B------:R-:W-:Y:S02]  /*1750*/  BSSY.RECONVERGENT B4, `(.L_x_53) ;  /* 0x0000018000047945 */ /* 0x000fe40003800200 */
[----:B------:R-:W-:-:S04]  /*1760*/  @!UP0 UIADD3 UR10, UPT, UPT, -UR4, 0x100000, URZ ;  /* 0x00100000040a8890 */ /* 0x000fc8000fffe1ff */
[----:B------:R-:W-:Y:S02]  /*1770*/  @!UP0 USHF.L.U32 UR11, UR10, 0xb, URZ ;  /* 0x0000000b0a0b8899 */ /* 0x000fe400080006ff */
[----:B------:R-:W-:Y:S02]  /*1780*/  @!UP0 USHF.L.U32 UR10, UR10, 0x1, URZ ;  /* 0x000000010a0a8899 */ /* 0x000fe400080006ff */
[----:B------:R-:W-:-:S04]  /*1790*/  @!UP0 UIADD3 UR4, UPT, UPT, -UR4, 0x100000, URZ ;  /* 0x0010000004048890 */ /* 0x000fc8000fffe1ff */
[----:B------:R-:W-:Y:S02]  /*17a0*/  @!UP0 USHF.L.U32 UR5, UR4, 0xb, URZ ;  /* 0x0000000b04058899 */ /* 0x000fe400080006ff */
[----:B------:R-:W-:Y:S01]  /*17b0*/  @!UP0 USHF.L.U32 UR4, UR4, 0x1, URZ ;  /* 0x0000000104048899 */ /* 0x000fe200080006ff */
[----:B------:R-:W-:Y:S01]  /*17c0*/  VOTEU.ALL UP0, P3 ;  /* 0x0000000000ff7886 */ /* 0x000fe20001800000 */
[----:B------:R-:W2:Y:S04]  /*17d0*/  FENCE.VIEW.ASYNC.S ;  /* 0x00000000000073c6 */ /* 0x000ea80000000000 */
[----:B--2---:R2:W3:Y:S06]  /*17e0*/  @!UP0 SYNCS.EXCH.64 URZ, [UR8+0x9000], UR10 ;  /* 0x0090000a08ff85b2 */ /* 0x0044ec0008000100 */
[----:B------:R2:W3:Y:S02]  /*17f0*/  @!UP1 SYNCS.EXCH.64 URZ, [UR8+0x9020], UR4 ;  /* 0x0090200408ff95b2 */ /* 0x0004e40008000100 */
[----:B---3--:R-:W-:Y:S06]  /*1800*/  BAR.SYNC.DEFER_BLOCKING 0x0 ;  /* 0x0000000000007b1d */ /* 0x008fec0000010000 */
[----:B------:R-:W-:Y:S05]  /*1810*/  @P3 BRA `(.L_x_54) ;  /* 0x00000000002c3947 */ /* 0x000fea0003800000 */
[----:B--2---:R-:W-:Y:S02]  /*1820*/  UMOV UR4, 0x1 ;  /* 0x0000000100047882 */ /* 0x004fe40000000000 */
[----:B------:R-:W-:-:S04]  /*1830*/  UIADD3 UR10, UPT, UPT, -UR4, 0x100000, URZ ;  /* 0x00100000040a7890 */ /* 0x000fc8000fffe1ff */
[----:B------:R-:W-:Y:S02]  /*1840*/  USHF.L.U32 UR11, UR10, 0xb, URZ ;  /* 0x0000000b0a0b7899 */ /* 0x000fe400080006ff */
[----:B------:R-:W-:Y:S02]  /*1850*/  USHF.L.U32 UR10, UR10, 0x1, URZ ;  /* 0x000000010a0a7899 */ /* 0x000fe400080006ff */
[----:B------:R-:W-:-:S04]  /*1860*/  UIADD3 UR4, UPT, UPT, -UR4, 0x100000, URZ ;  /* 0x0010000004047890 */ /* 0x000fc8000fffe1ff */
[----:B------:R-:W-:Y:S02]  /*1870*/  USHF.L.U32 UR5, UR4, 0xb, URZ ;  /* 0x0000000b04057899 */ /* 0x000fe400080006ff */
[----:B------:R-:W-:Y:S01]  /*1880*/  USHF.L.U32 UR4, UR4, 0x1, URZ ;  /* 0x0000000104047899 */ /* 0x000fe200080006ff */
[----:B------:R-:W2:Y:S03]  /*1890*/  FENCE.VIEW.ASYNC.S ;  /* 0x00000000000073c6 */ /* 0x000ea60000000000 */
[----:B--2---:R3:W2:Y:S08]  /*18a0*/  SYNCS.EXCH.64 URZ, [UR8+0x9008], UR10 ;  /* 0x0090080a08ff75b2 */ /* 0x0046b00008000100 */
[----:B------:R3:W4:Y:S02]  /*18b0*/  SYNCS.EXCH.64 URZ, [UR8+0x9028], UR4 ;  /* 0x0090280408ff75b2 */ /* 0x0007240008000100 */
[----:B---3--:R-:W-:Y:S01]  /*18c0*/  NOP ;  /* 0x0000000000007918 */ /* 0x008fe20000000000 */
.L_x_54:
[----:B--2---:R-:W-:Y:S05]  /*18d0*/  BSYNC.RECONVERGENT B4 ;  /* 0x0000000000047941 */ /* 0x004fea0003800200 */
.L_x_53:
[----:B----4-:R-:W-:Y:S01]  /*18e0*/  BAR.SYNC.DEFER_BLOCKING 0x0 ;  /* 0x0000000000007b1d */ /* 0x010fe20000010000 */
[----:B------:R-:W-:Y:S01]  /*18f0*/  USHF.L.U32 UR19, UR7, 0x7, URZ ;  /* 0x0000000707137899 */ /* 0x000fe200080006ff */
[----:B------:R-:W-:Y:S01]  /*1900*/  ISETP.GE.AND P0, PT, R7, 0x1, PT ;  /* 0x000000010700780c */ /* 0x000fe20003f06270 */
[----:B------:R-:W-:-:S03]  /*1910*/  USHF.L.U32 UR14, UR9, 0x6, URZ ;  /* 0x00000006090e7899 */ /* 0x000fc600080006ff */
[----:B------:R-:W-:Y:S04]  /*1920*/  BSSY.RECONVERGENT B4, `(.L_x_55) ;  /* 0x000000d000047945 */ /* 0x000fe80003800200 */
[----:B------:R-:W-:Y:S05]  /*1930*/  @P3 BRA `(.L_x_56) ;  /* 0x00000000002c3947 */ /* 0x000fea0003800000 */
[----:B------:R-:W-:Y:S02]  /*1940*/  UMOV UR4, 0x1 ;  /* 0x0000000100047882 */ /* 0x000fe40000000000 */
[----:B------:R-:W-:-:S04]  /*1950*/  UIADD3 UR10, UPT, UPT, -UR4, 0x100000, URZ ;  /* 0x00100000040a7890 */ /* 0x000fc8000fffe1ff */
[----:B------:R-:W-:Y:S02]  /*1960*/  USHF.L.U32 UR11, UR10, 0xb, URZ ;  /* 0x0000000b0a0b7899 */ /* 0x000fe400080006ff */
[----:B------:R-:W-:Y:S02]  /*1970*/  USHF.L.U32 UR10, UR10, 0x1, URZ ;  /* 0x000000010a0a7899 */ /* 0x000fe400080006ff */
[----:B------:R-:W-:-:S04]  /*1980*/  UIADD3 UR4, UPT, UPT, -UR4, 0x100000, URZ ;  /* 0x0010000004047890 */ /* 0x000fc8000fffe1ff */
[----:B------:R-:W-:Y:S02]  /*1990*/  USHF.L.U32 UR5, UR4, 0xb, URZ ;  /* 0x0000000b04057899 */ /* 0x000fe400080006ff */
[----:B------:R-:W-:Y:S01]  /*19a0*/  USHF.L.U32 UR4, UR4, 0x1, URZ ;  /* 0x0000000104047899 */ /* 0x000fe200080006ff */
[----:B------:R-:W2:Y:S03]  /*19b0*/  FENCE.VIEW.ASYNC.S ;  /* 0x00000000000073c6 */ /* 0x000ea60000000000 */
[----:B--2---:R2:W3:Y:S08]  /*19c0*/  SYNCS.EXCH.64 URZ, [UR8+0x9010], UR10 ;  /* 0x0090100a08ff75b2 */ /* 0x0044f00008000100 */
[----:B------:R2:W4:Y:S01]  /*19d0*/  SYNCS.EXCH.64 URZ, [UR8+0x9030], UR4 ;  /* 0x0090300408ff75b2 */ /* 0x0005220008000100 */
[----:B------:R-:W-:Y:S01]  /*19e0*/  NOP ;  /* 0x0000000000007918 */ /* 0x000fe20000000000 */
.L_x_56:
[----:B--2---:R-:W-:Y:S05]  /*19f0*/  BSYNC.RECONVERGENT B4 ;  /* 0x0000000000047941 */ /* 0x004fea0003800200 */
.L_x_55:
[----:B------:R-:W-:Y:S05]  /*1a00*/  @!P0 BRA `(.L_x_57) ;  /* 0x0000000800208947 */ /* 0x000fea0003800000 */
[----:B---34-:R-:W-:Y:S01]  /*1a10*/  BAR.SYNC.DEFER_BLOCKING 0x0 ;  /* 0x0000000000007b1d */ /* 0x018fe20000010000 */
[----:B------:R-:W-:Y:S01]  /*1a20*/  @!P3 IMAD.MOV.U32 R2, RZ, RZ, 0x3000 ;  /* 0x00003000ff02b424 */ /* 0x000fe200078e00ff */
[----:B------:R-:W-:Y:S02]  /*1a30*/  ELECT P1, URZ, PT ;  /* 0x0000000000ff782f */ /* 0x000fe40003820000 */
[----:B------:R-:W-:Y:S02]  /*1a40*/  ELECT P0, URZ, PT ;  /* 0x0000000000ff782f */ /* 0x000fe40003800000 */
[C---:B------:R-:W-:Y:S01]  /*1a50*/  ISETP.LT.U32.AND P1, PT, R36.reuse, 0x20, P1 ;  /* 0x000000202400780c */ /* 0x040fe20000f21070 */
[----:B------:R-:W-:Y:S01]  /*1a60*/  UMOV UR11, UR19 ;  /* 0x00000013000b7c82 */ /* 0x000fe20008000000 */
[----:B------:R-:W-:Y:S01]  /*1a70*/  ISETP.LT.U32.AND P0, PT, R36, 0x20, P0 ;  /* 0x000000202400780c */ /* 0x000fe20000701070 */
[----:B------:R-:W-:Y:S01]  /*1a80*/  UIADD3 UR4, UPT, UPT, UR8, 0x6000, URZ ;  /* 0x0000600008047890 */ /* 0x000fe2000fffe0ff */
[----:B------:R-:W-:-:S09]  /*1a90*/  UMOV UR6, UR14 ;  /* 0x0000000e00067c82 */ /* 0x000fd20008000000 */
[----:B------:R-:W-:Y:S01]  /*1aa0*/  VOTEU.ANY UP0, P1 ;  /* 0x0000000000ff7886 */ /* 0x000fe20000800100 */
[----:B------:R-:W-:Y:S01]  /*1ab0*/  VOTEU.ANY UP2, P1 ;  /* 0x0000000000ff7886 */ /* 0x000fe20000840100 */
[----:B------:R-:W-:Y:S01]  /*1ac0*/  VOTEU.ANY UP1, P0 ;  /* 0x0000000000ff7886 */ /* 0x000fe20000020100 */
[----:B------:R-:W-:Y:S01]  /*1ad0*/  VOTEU.ANY UP3, P0 ;  /* 0x0000000000ff7886 */ /* 0x000fe20000060100 */
[----:B------:R2:W-:Y:S01]  /*1ae0*/  @!P3 SYNCS.ARRIVE.TRANS64 RZ, [UR8+0x9000], R2 ;  /* 0x00900002ffffb9a7 */ /* 0x0005e20008000008 */
[----:B------:R3:W-:Y:S06]  /*1af0*/  MEMBAR.ALL.CTA ;  /* 0x0000000000007992 */ /* 0x0007ec0000008000 */
[----:B---3--:R-:W3:Y:S01]  /*1b00*/  FENCE.VIEW.ASYNC.S ;  /* 0x00000000000073c6 */ /* 0x008ee20000000000 */
[----:B------:R-:W-:Y:S01]  /*1b10*/  @UP0 UIADD3 UR9, UPT, UPT, UR8, 0x9000, URZ ;  /* 0x0000900008090890 */ /* 0x000fe2000fffe0ff */
[----:B------:R-:W-:Y:S01]  /*1b20*/  @UP0 UMOV UR10, URZ ;  /* 0x000000ff000a0c82 */ /* 0x000fe20008000000 */
[----:B------:R-:W-:Y:S01]  /*1b30*/  @UP1 UIADD3 UR5, UPT, UPT, UR8, 0x9000, URZ ;  /* 0x0000900008051890 */ /* 0x000fe2000fffe0ff */
[----:B------:R-:W-:Y:S01]  /*1b40*/  @UP1 UMOV UR7, URZ ;  /* 0x000000ff00071c82 */ /* 0x000fe20008000000 */
[----:B------:R-:W-:Y:S01]  /*1b50*/  UISETP.NE.U32.AND UP0, UPT, UR22, URZ, UPT ;  /* 0x000000ff1600728c */ /* 0x000fe2000bf05070 */
[----:B---3--:R-:W-:Y:S06]  /*1b60*/  BAR.SYNC.DEFER_BLOCKING 0x0 ;  /* 0x0000000000007b1d */ /* 0x008fec0000010000 */
[----:B------:R2:W-:Y:S02]  /*1b70*/  @UP2 UTMALDG.2D [UR8], [UR24] ;  /* 0x00000008180025b4 */ /* 0x0005e40008008000 */
[----:B------:R-:W-:Y:S06]  /*1b80*/  BAR.SYNC.DEFER_BLOCKING 0x0 ;  /* 0x0000000000007b1d */ /* 0x000fec0000010000 */
[----:B------:R2:W-:Y:S02]  /*1b90*/  @UP3 UTMALDG.2D [UR4], [UR26] ;  /* 0x000000041a0035b4 */ /* 0x0005e40008008000 */
[----:B------:R-:W-:Y:S06]  /*1ba0*/  BAR.SYNC.DEFER_BLOCKING 0x0 ;  /* 0x0000000000007b1d */ /* 0x000fec0000010000 */
[----:B------:R-:W3:Y:S02]  /*1bb0*/  SYNCS.PHASECHK.TRANS64.TRYWAIT P0, [UR8+0x9000], RZ ;  /* 0x009000ffff0075a7 */ /* 0x000ee40008001108 */
[----:B--23--:R-:W-:Y:S05]  /*1bc0*/  @!P0 BRA `(.L_x_58) ;  /* 0x0000000c006c8947 */ /* 0x00cfea0003800000 */
.L_x_74:
[----:B------:R-:W-:Y:S05]  /*1bd0*/  BRA.U UP0, `(.L_x_59) ;  /* 0x0000000100547547 */ /* 0x000fea000b800000 */
[----:B------:R-:W-:Y:S02]  /*1be0*/  USHF.R.U32.HI UR5, URZ, 0x4, UR8 ;  /* 0x00000004ff057899 */ /* 0x000fe40008011608 */
[----:B------:R-:W-:Y:S02]  /*1bf0*/  USHF.R.U32.HI UR6, URZ, 0x4, UR4 ;  /* 0x00000004ff067899 */ /* 0x000fe40008011604 */
[----:B------:R-:W-:Y:S02]  /*1c00*/  USGXT.U32 UR4, UR5, 0xe ;  /* 0x0000000e0504789a */ /* 0x000fe40008000000 */
[----:B------:R-:W-:Y:S01]  /*1c10*/  USGXT.U32 UR6, UR6, 0xe ;  /* 0x0000000e0606789a */ /* 0x000fe20008000000 */
[----:B------:R-:W-:Y:S01]  /*1c20*/  UMOV UR10, 0xfffffffe ;  /* 0xfffffffe000a7882 */ /* 0x000fe20000000000 */
[----:B------:R-:W-:Y:S01]  /*1c30*/  UMOV UR11, 0x7fffbfdf ;  /* 0x7fffbfdf000b7882 */ /* 0x000fe20000000000 */
[----:B------:R-:W-:Y:S01]  /*1c40*/  UMOV UR12, 0x80 ;  /* 0x00000080000c7882 */ /* 0x000fe20000000000 */
[----:B------:R-:W-:Y:S01]  /*1c50*/  UMOV UR13, 0x40004040 ;  /* 0x40004040000d7882 */ /* 0x000fe20000000000 */
[----:B------:R-:W-:Y:S01]  /*1c60*/  UMOV UR5, URZ ;  /* 0x000000ff00057c82 */ /* 0x000fe20008000000 */
[----:B------:R-:W-:Y:S01]  /*1c70*/  UMOV UR7, URZ ;  /* 0x000000ff00077c82 */ /* 0x000fe20008000000 */
[----:B------:R-:W-:-:S02]  /*1c80*/  UIADD3.64 UR10, UPT, UPT, UR4, -UR10, URZ ;  /* 0x8000000a040a7297 */ /* 0x000fc4000fffe0ff */
[----:B------:R-:W-:Y:S01]  /*1c90*/  UIADD3.64 UR12, UPT, UPT, UR6, UR12, URZ ;  /* 0x0000000c060c7297 */ /* 0x000fe2000fffe0ff */
[----:B------:R-:W-:Y:S01]  /*1ca0*/  UMOV UR16, 0x0 ;  /* 0x0000000000107882 */ /* 0x000fe20000000000 */
[----:B------:R-:W-:Y:S01]  /*1cb0*/  UMOV UR17, 0x8110010 ;  /* 0x0811001000117882 */ /* 0x000fe20000000000 */
[----:B------:R-:W-:Y:S01]  /*1cc0*/  UMOV UR5, 0x80004020 ;  /* 0x8000402000057882 */ /* 0x000fe20000000000 */
[----:B------:R-:W-:Y:S01]  /*1cd0*/  UMOV UR7, 0x40004040 ;  /* 0x4000404000077882 */ /* 0x000fe20000000000 */
[----:B------:R-:W-:Y:S01]  /*1ce0*/  UMOV UR28, 0x0 ;  /* 0x00000000001c7882 */ /* 0x000fe20000000000 */
[----:B------:R-:W-:Y:S01]  /*1cf0*/  UMOV UR29, 0x8110010 ;  /* 0x08110010001d7882 */ /* 0x000fe20000000000 */
[----:B------:R2:W-:Y:S02]  /*1d00*/  UTCHMMA gdesc[UR4], gdesc[UR6], tmem[UR23], tmem[UR16], idesc[UR17], !UPT ;  /* 0x00ff1006040075ea */ /* 0x0005e4000f800017 */
[----:B------:R2:W-:Y:S01]  /*1d10*/  UTCHMMA gdesc[UR10], gdesc[UR12], tmem[UR23], tmem[UR28], idesc[UR29], UPT ;  /* 0x00ff1c0c0a0075ea */ /* 0x0005e2000b800017 */
[----:B------:R-:W-:-:S02]  /*1d20*/  NOP ;  /* 0x0000000000007918 */ /* 0x000fc40000000000 */
.L_x_59:
[----:B------:R-:W-:Y:S01]  /*1d30*/  ELECT P0, URZ, PT ;  /* 0x0000000000ff782f */ /* 0x000fe20003800000 */
[----:B--2---:R-:W-:Y:S01]  /*1d40*/  UMOV UR4, UR15 ;  /* 0x0000000f00047c82 */ /* 0x004fe20008000000 */
[----:B------:R-:W-:Y:S02]  /*1d50*/  UMOV UR5, URZ ;  /* 0x000000ff00057c82 */ /* 0x000fe40008000000 */
[----:B------:R-:W-:-:S13]  /*1d60*/  ISETP.LT.U32.AND P0, PT, R36, 0x20, P0 ;  /* 0x000000202400780c */ /* 0x000fda0000701070 */
[----:B------:R-:W-:Y:S01]  /*1d70*/  VOTEU.ANY UP0, P0 ;  /* 0x0000000000ff7886 */ /* 0x000fe20000000100 */
[----:B------:R-:W-:Y:S01]  /*1d80*/  VOTEU.ANY UP1, P0 ;  /* 0x0000000000ff7886 */ /* 0x000fe20000020100 */
[----:B------:R-:W-:-:S03]  /*1d90*/  ISETP.GE.U32.AND P0, PT, R7, 0x21, PT ;  /* 0x000000210700780c */ /* 0x000fc60003f06070 */
[----:B------:R-:W-:Y:S02]  /*1da0*/  @UP0 UMOV UR4, UR4 ;  /* 0x0000000400040c82 */ /* 0x000fe40008000000 */
[----:B------:R2:W-:Y:S01]  /*1db0*/  @UP1 UTCBAR [UR4], URZ ;  /* 0x000000ff040013e9 */ /* 0x0005e200080000ff */
[----:B------:R-:W-:Y:S06]  /*1dc0*/  BAR.SYNC.DEFER_BLOCKING 0x0 ;  /* 0x0000000000007b1d */ /* 0x000fec0000010000 */
[----:B------:R-:W3:Y:S02]  /*1dd0*/  SYNCS.PHASECHK.TRANS64.TRYWAIT P1, [UR8+0x9020], RZ ;  /* 0x009020ffff0075a7 */ /* 0x000ee40008021108 */
[----:B--23--:R-:W-:Y:S05]  /*1de0*/  @!P1 BRA `(.L_x_60) ;  /* 0x0000000800f09947 */ /* 0x00cfea0003800000 */
.L_x_75:
[----:B------:R-:W-:Y:S01]  /*1df0*/  UMOV UR4, URZ ;  /* 0x000000ff00047c82 */ /* 0x000fe20008000000 */
[----:B------:R-:W-:Y:S05]  /*1e00*/  @!P0 BRA `(.L_x_57) ;  /* 0x0000000400208947 */ /* 0x000fea0003800000 */
[----:B------:R-:W2:Y:S01]  /*1e10*/  LDCU UR29, c[0x0][0x3a0] ;  /* 0x00007400ff1d77ac */ /* 0x000ea20008000800 */
[----:B------:R-:W-:Y:S01]  /*1e20*/  UMOV UR9, 0x1 ;  /* 0x0000000100097882 */ /* 0x000fe20000000000 */
[----:B------:R-:W-:-:S05]  /*1e30*/  UMOV UR18, 0x20 ;  /* 0x0000002000127882 */ /* 0x000fca0000000000 */
.L_x_64:
[----:B------:R-:W-:Y:S01]  /*1e40*/  BAR.SYNC.DEFER_BLOCKING 0x0 ;  /* 0x0000000000007b1d */ /* 0x000fe20000010000 */
[----:B------:R-:W-:Y:S01]  /*1e50*/  ULEA UR28, UR9, UR8, 0x3 ;  /* 0x00000008091c7291 */ /* 0x000fe2000f8e18ff */
[----:B------:R-:W-:Y:S01]  /*1e60*/  @!P3 IMAD.MOV.U32 R2, RZ, RZ, 0x3000 ;  /* 0x00003000ff02b424 */ /* 0x000fe200078e00ff */
[----:B------:R-:W-:Y:S01]  /*1e70*/  ELECT P1, URZ, PT ;  /* 0x0000000000ff782f */ /* 0x000fe20003820000 */
[----:B------:R-:W-:-:S03]  /*1e80*/  ULEA UR16, UR9, UR8, 0xd ;  /* 0x0000000809107291 */ /* 0x000fc6000f8e68ff */
[----:B------:R-:W-:Y:S02]  /*1e90*/  ISETP.LT.U32.AND P1, PT, R36, 0x20, P1 ;  /* 0x000000202400780c */ /* 0x000fe40000f21070 */
[----:B------:R-:W-:Y:S01]  /*1ea0*/  ELECT P0, URZ, PT ;  /* 0x0000000000ff782f */ /* 0x000fe20003800000 */
[----:B------:R-:W-:-:S03]  /*1eb0*/  ULEA UR12, UR9, UR8, 0xc ;  /* 0x00000008090c7291 */ /* 0x000fc6000f8e60ff */
[----:B------:R-:W-:Y:S01]  /*1ec0*/  ISETP.LT.U32.AND P0, PT, R36, 0x20, P0 ;  /* 0x000000202400780c */ /* 0x000fe20000701070 */
[----:B------:R-:W-:Y:S01]  /*1ed0*/  UMOV UR15, UR18 ;  /* 0x00000012000f7c82 */ /* 0x000fe20008000000 */
[----:B------:R-:W-:Y:S02]  /*1ee0*/  UIADD3 UR12, UPT, UPT, UR12, 0x6000, URZ ;  /* 0x000060000c0c7890 */ /* 0x000fe4000fffe0ff */
[----:B------:R-:W-:-:S03]  /*1ef0*/  USHF.L.U32 UR5, UR4, 0x1f, URZ ;  /* 0x0000001f04057899 */ /* 0x000fc600080006ff */
[----:B------:R-:W-:Y:S01]  /*1f00*/  VOTEU.ANY UP0, P1 ;  /* 0x0000000000ff7886 */ /* 0x000fe20000800100 */
[----:B------:R3:W-:Y:S01]  /*1f10*/  @!P3 SYNCS.ARRIVE.TRANS64 RZ, [UR28+0x9000], R2 ;  /* 0x00900002ffffb9a7 */ /* 0x0007e2000800001c */
[----:B------:R4:W-:Y:S06]  /*1f20*/  MEMBAR.ALL.CTA ;  /* 0x0000000000007992 */ /* 0x0009ec0000008000 */
[----:B----4-:R-:W4:Y:S01]  /*1f30*/  FENCE.VIEW.ASYNC.S ;  /* 0x00000000000073c6 */ /* 0x010f220000000000 */
[----:B------:R-:W-:Y:S01]  /*1f40*/  @UP0 UIADD3 UR17, UPT, UPT, UR28, 0x9000, URZ ;  /* 0x000090001c110890 */ /* 0x000fe2000fffe0ff */
[----:B----4-:R-:W-:Y:S01]  /*1f50*/  VOTEU.ANY UP0, P1 ;  /* 0x0000000000ff7886 */ /* 0x010fe20000800100 */
[----:B------:R-:W-:Y:S01]  /*1f60*/  VOTEU.ANY UP1, P0 ;  /* 0x0000000000ff7886 */ /* 0x000fe20000020100 */
[----:B---3--:R-:W-:-:S04]  /*1f70*/  IMAD.U32 R2, RZ, RZ, UR5 ;  /* 0x00000005ff027e24 */ /* 0x008fc8000f8e00ff */
[----:B------:R-:W-:Y:S01]  /*1f80*/  @UP1 UIADD3 UR13, UPT, UPT, UR28, 0x9000, URZ ;  /* 0x000090001c0d1890 */ /* 0x000fe2000fffe0ff */
[----:B------:R-:W-:Y:S01]  /*1f90*/  VOTEU.ANY UP1, P0 ;  /* 0x0000000000ff7886 */ /* 0x000fe20000020100 */
[----:B------:R-:W-:Y:S06]  /*1fa0*/  BAR.SYNC.DEFER_BLOCKING 0x0 ;  /* 0x0000000000007b1d */ /* 0x000fec0000010000 */
[----:B------:R3:W-:Y:S01]  /*1fb0*/  @UP0 UTMALDG.2D [UR16], [UR24] ;  /* 0x00000010180005b4 */ /* 0x0007e20008008000 */
[----:B------:R-:W-:Y:S01]  /*1fc0*/  UISETP.NE.U32.AND UP0, UPT, UR22, URZ, UPT ;  /* 0x000000ff1600728c */ /* 0x000fe2000bf05070 */
[----:B------:R-:W-:Y:S06]  /*1fd0*/  BAR.SYNC.DEFER_BLOCKING 0x0 ;  /* 0x0000000000007b1d */ /* 0x000fec0000010000 */
[----:B------:R3:W-:Y:S02]  /*1fe0*/  @UP1 UTMALDG.2D [UR12], [UR26] ;  /* 0x0000000c1a0015b4 */ /* 0x0007e40008008000 */
[----:B------:R-:W-:Y:S06]  /*1ff0*/  BAR.SYNC.DEFER_BLOCKING 0x0 ;  /* 0x0000000000007b1d */ /* 0x000fec0000010000 */
[----:B------:R-:W4:Y:S02]  /*2000*/  SYNCS.PHASECHK.TRANS64.TRYWAIT P0, [UR28+0x9000], R2 ;  /* 0x00900002ff0075a7 */ /* 0x000f24000800111c */
[----:B---34-:R-:W-:Y:S05]  /*2010*/  @!P0 BRA `(.L_x_61) ;  /* 0x0000000800708947 */ /* 0x018fea0003800000 */
.L_x_76:
[----:B------:R-:W-:Y:S05]  /*2020*/  BRA.U UP0, `(.L_x_62) ;  /* 0x00000001004c7547 */ /* 0x000fea000b800000 */
[----:B------:R-:W-:Y:S02]  /*2030*/  USHF.R.U32.HI UR10, URZ, 0x4, UR16 ;  /* 0x00000004ff0a7899 */ /* 0x000fe40008011610 */
[----:B------:R-:W-:Y:S02]  /*2040*/  USHF.R.U32.HI UR12, URZ, 0x4, UR12 ;  /* 0x00000004ff0c7899 */ /* 0x000fe4000801160c */
[----:B------:R-:W-:Y:S02]  /*2050*/  USGXT.U32 UR10, UR10, 0xe ;  /* 0x0000000e0a0a789a */ /* 0x000fe40008000000 */
[----:B------:R-:W-:Y:S02]  /*2060*/  USGXT.U32 UR12, UR12, 0xe ;  /* 0x0000000e0c0c789a */ /* 0x000fe40008000000 */
[----:B------:R-:W-:Y:S02]  /*2070*/  UIADD3 UR16, UP0, UPT, UR10, 0x2, URZ ;  /* 0x000000020a107890 */ /* 0x000fe4000ff1e0ff */
[----:B------:R-:W-:Y:S01]  /*2080*/  UIADD3 UR30, UP1, UPT, UR12, 0x80, URZ ;  /* 0x000000800c1e7890 */ /* 0x000fe2000ff3e0ff */
[----:B------:R-:W-:Y:S01]  /*2090*/  UMOV UR5, URZ ;  /* 0x000000ff00057c82 */ /* 0x000fe20008000000 */
[----:B------:R-:W-:Y:S01]  /*20a0*/  UMOV UR6, URZ ;  /* 0x000000ff00067c82 */ /* 0x000fe20008000000 */
[----:B------:R-:W-:-:S02]  /*20b0*/  UIADD3.X UR17, UPT, UPT, UR5, -0x7fffbfe0, URZ, UP0, !UPT ;  /* 0x8000402005117890 */ /* 0x000fc400087fe4ff */
[----:B------:R-:W-:Y:S01]  /*20c0*/  UIADD3.X UR31, UPT, UPT, UR6, 0x40004040, URZ, UP1, !UPT ;  /* 0x40004040061f7890 */ /* 0x000fe20008ffe4ff */
[----:B------:R-:W-:Y:S01]  /*20d0*/  UMOV UR32, 0x0 ;  /* 0x0000000000207882 */ /* 0x000fe20000000000 */
[----:B------:R-:W-:Y:S01]  /*20e0*/  UMOV UR33, 0x8110010 ;  /* 0x0811001000217882 */ /* 0x000fe20000000000 */
[----:B------:R-:W-:Y:S01]  /*20f0*/  UMOV UR11, 0x80004020 ;  /* 0x80004020000b7882 */ /* 0x000fe20000000000 */
[----:B------:R-:W-:Y:S01]  /*2100*/  UMOV UR13, 0x40004040 ;  /* 0x40004040000d7882 */ /* 0x000fe20000000000 */
[----:B------:R-:W-:Y:S01]  /*2110*/  UMOV UR6, 0x0 ;  /* 0x0000000000067882 */ /* 0x000fe20000000000 */
[----:B------:R-:W-:Y:S01]  /*2120*/  UMOV UR7, 0x8110010 ;  /* 0x0811001000077882 */ /* 0x000fe20000000000 */
[----:B------:R3:W-:Y:S02]  /*2130*/  UTCHMMA gdesc[UR10], gdesc[UR12], tmem[UR23], tmem[UR32], idesc[UR33], UPT ;  /* 0x00ff200c0a0075ea */ /* 0x0007e4000b800017 */
[----:B------:R3:W-:Y:S01]  /*2140*/  UTCHMMA gdesc[UR16], gdesc[UR30], tmem[UR23], tmem[UR6], idesc[UR7], UPT ;  /* 0x00ff061e100075ea */ /* 0x0007e2000b800017 */
[----:B------:R-:W-:-:S02]  /*2150*/  NOP ;  /* 0x0000000000007918 */ /* 0x000fc40000000000 */
.L_x_62:
[----:B------:R-:W-:Y:S01]  /*2160*/  ELECT P0, URZ, PT ;  /* 0x0000000000ff782f */ /* 0x000fe20003800000 */
[----:B---3--:R-:W-:-:S03]  /*2170*/  UIADD3 UR6, UPT, UPT, UR28, 0x9020, URZ ;  /* 0x000090201c067890 */ /* 0x008fc6000fffe0ff */
[----:B------:R-:W-:Y:S01]  /*2180*/  ISETP.LT.U32.AND P0, PT, R36, 0x20, P0 ;  /* 0x000000202400780c */ /* 0x000fe20000701070 */
[----:B------:R-:W-:-:S12]  /*2190*/  UMOV UR7, URZ ;  /* 0x000000ff00077c82 */ /* 0x000fd80008000000 */
[----:B------:R-:W-:Y:S01]  /*21a0*/  VOTEU.ANY UP0, P0 ;  /* 0x0000000000ff7886 */ /* 0x000fe20000000100 */
[----:B------:R-:W-:-:S04]  /*21b0*/  VOTEU.ANY UP1, P0 ;  /* 0x0000000000ff7886 */ /* 0x000fc80000020100 */
[----:B------:R-:W-:Y:S02]  /*21c0*/  @UP0 UMOV UR6, UR6 ;  /* 0x0000000600060c82 */ /* 0x000fe40008000000 */
[----:B------:R3:W-:Y:S01]  /*21d0*/  @UP1 UTCBAR [UR6], URZ ;  /* 0x000000ff060013e9 */ /* 0x0007e200080000ff */
[----:B------:R-:W-:Y:S06]  /*21e0*/  BAR.SYNC.DEFER_BLOCKING 0x0 ;  /* 0x0000000000007b1d */ /* 0x000fec0000010000 */
[----:B------:R-:W4:Y:S02]  /*21f0*/  SYNCS.PHASECHK.TRANS64.TRYWAIT P0, [UR28+0x9020], R2 ;  /* 0x00902002ff0075a7 */ /* 0x000f24000800111c */
[----:B---34-:R-:W-:Y:S05]  /*2200*/  @!P0 BRA `(.L_x_63) ;  /* 0x0000000800008947 */ /* 0x018fea0003800000 */
.L_x_77:
[----:B------:R-:W-:Y:S02]  /*2210*/  UIADD3 UR9, UPT, UPT, UR9, 0x1, URZ ;  /* 0x0000000109097890 */ /* 0x000fe4000fffe0ff */
[----:B------:R-:W-:Y:S02]  /*2220*/  UIADD3 UR18, UPT, UPT, UR18, 0x20, URZ ;  /* 0x0000002012127890 */ /* 0x000fe4000fffe0ff */
[----:B------:R-:W-:-:S04]  /*2230*/  UISETP.NE.U32.AND UP0, UPT, UR9, 0x3, UPT ;  /* 0x000000030900788c */ /* 0x000fc8000bf05070 */
[----:B------:R-:W-:Y:S02]  /*2240*/  USEL UR5, URZ, 0x1, UP0 ;  /* 0x00000001ff057887 */ /* 0x000fe40008000000 */
[----:B------:R-:W-:Y:S02]  /*2250*/  USEL UR9, UR9, URZ, UP0 ;  /* 0x000000ff09097287 */ /* 0x000fe40008000000 */
[----:B--2---:R-:W-:Y:S02]  /*2260*/  UISETP.GE.AND UP0, UPT, UR18, UR29, UPT ;  /* 0x0000001d1200728c */ /* 0x004fe4000bf06270 */
[----:B------:R-:W-:-:S07]  /*2270*/  ULOP3.LUT UR4, UR4, UR5, URZ, 0x3c, !UPT ;  /* 0x0000000504047292 */ /* 0x000fce000f8e3cff */
[----:B------:R-:W-:Y:S05]  /*2280*/  BRA.U !UP0, `(.L_x_64) ;  /* 0xfffffff908ec7547 */ /* 0x000fea000b83ffff */
.L_x_57:
[----:B---34-:R-:W-:Y:S06]  /*2290*/  BAR.SYNC.DEFER_BLOCKING 0x0 ;  /* 0x0000000000007b1d */ /* 0x018fec0000010000 */
[----:B------:R-:W-:Y:S04]  /*22a0*/  BSSY.RECONVERGENT B4, `(.L_x_65) ;  /* 0x0000004000047945 */ /* 0x000fe80003800200 */
[----:B------:R-:W-:Y:S05]  /*22b0*/  @P3 BRA `(.L_x_66) ;  /* 0x0000000000083947 */ /* 0x000fea0003800000 */
[----:B------:R-:W2:Y:S02]  /*22c0*/  SYNCS.CCTL.IV [UR8+0x9000] ;  /* 0x00900000ff0079b1 */ /* 0x000ea40008000008 */
[----:B--2---:R-:W2:Y:S02]  /*22d0*/  SYNCS.CCTL.IV [UR8+0x9020] ;  /* 0x00902000ff0079b1 */ /* 0x004ea40008000008 */
.L_x_66:
[----:B------:R-:W-:Y:S05]  /*22e0*/  BSYNC.RECONVERGENT B4 ;  /* 0x0000000000047941 */ /* 0x000fea0003800200 */
.L_x_65:
[----:B--2---:R-:W-:Y:S06]  /*22f0*/  BAR.SYNC.DEFER_BLOCKING 0x0 ;  /* 0x0000000000007b1d */ /* 0x004fec0000010000 */
[----:B------:R-:W-:Y:S04]  /*2300*/  BSSY.RECONVERGENT B4, `(.L_x_67) ;  /* 0x0000004000047945 */ /* 0x000fe80003800200 */
[----:B------:R-:W-:Y:S05]  /*2310*/  @P3 BRA `(.L_x_68) ;  /* 0x0000000000083947 */ /* 0x000fea0003800000 */
[----:B------:R-:W2:Y:S02]  /*2320*/  SYNCS.CCTL.IV [UR8+0x9008] ;  /* 0x00900800ff0079b1 */ /* 0x000ea40008000008 */
[----:B--2---:R-:W2:Y:S02]  /*2330*/  SYNCS.CCTL.IV [UR8+0x9028] ;  /* 0x00902800ff0079b1 */ /* 0x004ea40008000008 */
.L_x_68:
[----:B------:R-:W-:Y:S05]  /*2340*/  BSYNC.RECONVERGENT B4 ;  /* 0x0000000000047941 */ /* 0x000fea0003800200 */
.L_x_67:
[----:B--2---:R-:W-:Y:S06]  /*2350*/  BAR.SYNC.DEFER_BLOCKING 0x0 ;  /* 0x0000000000007b1d */ /* 0x004fec0000010000 */
[----:B------:R-:W-:Y:S04]  /*2360*/  BSSY.RECONVERGENT B4, `(.L_x_69) ;  /* 0x0000004000047945 */ /* 0x000fe80003800200 */
[----:B------:R-:W-:Y:S05]  /*2370*/  @P3 BRA `(.L_x_70) ;  /* 0x0000000000083947 */ /* 0x000fea0003800000 */
[----:B------:R-:W2:Y:S02]  /*2380*/  SYNCS.CCTL.IV [UR8+0x9010] ;  /* 0x00901000ff0079b1 */ /* 0x000ea40008000008 */
[----:B--2---:R-:W2:Y:S02]  /*2390*/  SYNCS.CCTL.IV [UR8+0x9030] ;  /* 0x00903000ff0079b1 */ /* 0x004ea40008000008 */
.L_x_70:
[----:B------:R-:W-:Y:S05]  /*23a0*/  BSYNC.RECONVERGENT B4 ;  /* 0x0000000000047941 */ /* 0x000fea0003800200 */
.L_x_69:
[----:B------:R-:W-:Y:S01]  /*23b0*/  USHF.L.U32 UR4, UR22, 0x15, URZ ;  /* 0x0000001516047899 */ /* 0x000fe200080006ff */
[C---:B------:R-:W-:Y:S01]  /*23c0*/  IMAD.SHL.U32 R2, R0.reuse, 0x10, RZ ;  /* 0x0000001000027824 */ /* 0x040fe200078e00ff */
[----:B------:R-:W-:Y:S01]  /*23d0*/  USHF.L.U32 UR22, UR22, 0x3, URZ ;  /* 0x0000000316167899 */ /* 0x000fe200080006ff */
[----:B-----5:R-:W-:Y:S01]  /*23e0*/  SHF.R.U32.HI R3, RZ, 0x1, R0 ;  /* 0x00000001ff037819 */ /* 0x020fe20000011600 */
[----:B------:R-:W-:Y:S01]  /*23f0*/  ULOP3.LUT UR4, UR4, 0x600000, URZ, 0xc0, !UPT ;  /* 0x0060000004047892 */ /* 0x000fe2000f8ec0ff */
[----:B------:R-:W-:Y:S01]  /*2400*/  IMAD.SHL.U32 R0, R0, 0x80, RZ ;  /* 0x0000008000007824 */ /* 0x000fe200078e00ff */
[----:B------:R-:W-:Y:S01]  /*2410*/  ULOP3.LUT UR22, UR22, 0x20, URZ, 0xc0, !UPT ;  /* 0x0000002016167892 */ /* 0x000fe2000f8ec0ff */
[----:B------:R-:W-:Y:S02]  /*2420*/  LOP3.LUT R2, R2, 0x70, RZ, 0xc0, !PT ;  /* 0x0000007002027812 */ /* 0x000fe400078ec0ff */
[----:B------:R-:W-:Y:S01]  /*2430*/  ELECT P0, URZ, PT ;  /* 0x0000000000ff782f */ /* 0x000fe20003800000 */
[----:B------:R-:W-:Y:S01]  /*2440*/  UIADD3 UR4, UPT, UPT, UR22, UR4, UR23 ;  /* 0x0000000416047290 */ /* 0x000fe2000fffe017 */
[----:B------:R-:W-:Y:S01]  /*2450*/  LOP3.LUT R3, R2, 0x40, R3, 0x78, !PT ;  /* 0x0000004002037812 */ /* 0x000fe200078e7803 */
[----:B------:R-:W-:Y:S01]  /*2460*/  UMOV UR9, UR14 ;  /* 0x0000000e00097c82 */ /* 0x000fe20008000000 */
[----:B------:R-:W-:Y:S01]  /*2470*/  ISETP.LT.U32.AND P0, PT, R36, 0x20, P0 ;  /* 0x000000202400780c */ /* 0x000fe20000701070 */
[----:B------:R-:W-:Y:S01]  /*2480*/  UMOV UR10, UR19 ;  /* 0x00000013000a7c82 */ /* 0x000fe20008000000 */
[----:B------:R-:W-:-:S04]  /*2490*/  LOP3.LUT R0, R3, 0x3f80, R0, 0xf8, !PT ;  /* 0x00003f8003007812 */ /* 0x000fc800078ef800 */
[----:B------:R-:W3:Y:S01]  /*24a0*/  LDTM.x32 R4, tmem[UR4] ;  /* 0x00000004000479ee */ /* 0x000ee200082c0000 */
[C---:B------:R-:W-:Y:S01]  /*24b0*/  LOP3.LUT R2, R0.reuse, 0x10, RZ, 0x3c, !PT ;  /* 0x0000001000027812 */ /* 0x040fe200078e3cff */
[----:B------:R-:W-:Y:S01]  /*24c0*/  NOP ;  /* 0x0000000000007918 */ /* 0x000fe20000000000 */
[----:B------:R-:W-:-:S04]  /*24d0*/  LOP3.LUT R3, R0, 0x20, RZ, 0x3c, !PT ;  /* 0x0000002000037812 */ /* 0x000fc800078e3cff */
[----:B---3--:R-:W-:Y:S01]  /*24e0*/  VOTEU.ANY UP1, P0 ;  /* 0x0000000000ff7886 */ /* 0x008fe20000020100 */
[----:B------:R-:W-:Y:S01]  /*24f0*/  VOTEU.ANY UP0, P0 ;  /* 0x0000000000ff7886 */ /* 0x000fe20000000100 */
[----:B------:R-:W-:Y:S02]  /*2500*/  F2FP.F16.F32.PACK_AB R4, R5, R4 ;  /* 0x000000040504723e */ /* 0x000fe400000000ff */
[----:B------:R-:W-:Y:S02]  /*2510*/  F2FP.F16.F32.PACK_AB R5, R7, R6 ;  /* 0x000000060705723e */ /* 0x000fe400000000ff */
[----:B------:R-:W-:Y:S02]  /*2520*/  F2FP.F16.F32.PACK_AB R12, R13, R12 ;  /* 0x0000000c0d0c723e */ /* 0x000fe400000000ff */
[----:B------:R-:W-:Y:S02]  /*2530*/  F2FP.F16.F32.PACK_AB R6, R9, R8 ;  /* 0x000000080906723e */ /* 0x000fe400000000ff */
[----:B------:R-:W-:-:S02]  /*2540*/  F2FP.F16.F32.PACK_AB R7, R11, R10 ;  /* 0x0000000a0b07723e */ /* 0x000fc400000000ff */
[----:B------:R-:W-:Y:S02]  /*2550*/  F2FP.F16.F32.PACK_AB R13, R15, R14 ;  /* 0x0000000e0f0d723e */ /* 0x000fe400000000ff */
[----:B------:R-:W-:Y:S01]  /*2560*/  F2FP.F16.F32.PACK_AB R20, R21, R20 ;  /* 0x000000141514723e */ /* 0x000fe200000000ff */
[----:B--2---:R2:W-:Y:S01]  /*2570*/  STS.128 [R0+UR8], R4 ;  /* 0x0000000400007988 */ /* 0x0045e20008000c08 */
[----:B------:R-:W-:Y:S02]  /*2580*/  F2FP.F16.F32.PACK_AB R14, R17, R16 ;  /* 0x00000010110e723e */ /* 0x000fe400000000ff */
[----:B------:R-:W-:Y:S02]  /*2590*/  F2FP.F16.F32.PACK_AB R15, R19, R18 ;  /* 0x00000012130f723e */ /* 0x000fe400000000ff */
[----:B------:R-:W-:Y:S02]  /*25a0*/  F2FP.F16.F32.PACK_AB R21, R23, R22 ;  /* 0x000000161715723e */ /* 0x000fe400000000ff */
[----:B------:R-:W-:Y:S01]  /*25b0*/  F2FP.F16.F32.PACK_AB R28, R29, R28 ;  /* 0x0000001c1d1c723e */ /* 0x000fe200000000ff */
[----:B------:R2:W-:Y:S01]  /*25c0*/  STS.128 [R2+UR8], R12 ;  /* 0x0000000c02007988 */ /* 0x0005e20008000c08 */
[----:B------:R-:W-:-:S02]  /*25d0*/  F2FP.F16.F32.PACK_AB R22, R25, R24 ;  /* 0x000000181916723e */ /* 0x000fc400000000ff */
[----:B------:R-:W-:Y:S02]  /*25e0*/  F2FP.F16.F32.PACK_AB R23, R27, R26 ;  /* 0x0000001a1b17723e */ /* 0x000fe400000000ff */
[----:B------:R-:W-:Y:S02]  /*25f0*/  F2FP.F16.F32.PACK_AB R29, R31, R30 ;  /* 0x0000001e1f1d723e */ /* 0x000fe400000000ff */
[----:B------:R-:W-:Y:S01]  /*2600*/  F2FP.F16.F32.PACK_AB R30, R33, R32 ;  /* 0x00000020211e723e */ /* 0x000fe200000000ff */
[----:B------:R2:W-:Y:S01]  /*2610*/  STS.128 [R3+UR8], R20 ;  /* 0x0000001403007988 */ /* 0x0005e20008000c08 */
[----:B------:R-:W-:Y:S02]  /*2620*/  F2FP.F16.F32.PACK_AB R31, R35, R34 ;  /* 0x00000022231f723e */ /* 0x000fe400000000ff */
[----:B------:R-:W-:-:S05]  /*2630*/  LOP3.LUT R8, R0, 0x30, RZ, 0x3c, !PT ;  /* 0x0000003000087812 */ /* 0x000fca00078e3cff */
[----:B------:R2:W-:Y:S01]  /*2640*/  STS.128 [R8+UR8], R28 ;  /* 0x0000001c08007988 */ /* 0x0005e20008000c08 */
[----:B------:R3:W-:Y:S06]  /*2650*/  MEMBAR.ALL.CTA ;  /* 0x0000000000007992 */ /* 0x0007ec0000008000 */
[----:B---3--:R-:W3:Y:S02]  /*2660*/  FENCE.VIEW.ASYNC.S ;  /* 0x00000000000073c6 */ /* 0x008ee40000000000 */
[----:B---3--:R-:W-:Y:S06]  /*2670*/  BAR.SYNC.DEFER_BLOCKING 0x0 ;  /* 0x0000000000007b1d */ /* 0x008fec0000010000 */
[----:B------:R2:W-:Y:S01]  /*2680*/  @UP1 UTMASTG.2D [UR8], [UR20] ;  /* 0x00000008140013b5 */ /* 0x0005e20008008000 */
[----:B------:R0:W-:Y:S01]  /*2690*/  UTMACMDFLUSH ;  /* 0x00000000000079b7 */ /* 0x0001e20000000000 */
[----:B------:R-:W-:-:S04]  /*26a0*/  DEPBAR.LE SB0, 0x0 ;  /* 0x000080000000791a */ /* 0x000fc80000000000 */
[----:B------:R-:W-:Y:S08]  /*26b0*/  BAR.SYNC.DEFER_BLOCKING 0x0 ;  /* 0x0000000000007b1d */ /* 0x000ff00000010000 */
[----:B------:R-:W-:Y:S06]  /*26c0*/  BAR.SYNC.DEFER_BLOCKING 0x0 ;  /* 0x0000000000007b1d */ /* 0x000fec0000010000 */
[----:B--2---:R-:W-:Y:S05]  /*26d0*/  @P2 BRA `(.L_x_71) ;  /* 0x0000000000a02947 */ /* 0x004fea0003800000 */
[----:B------:R-:W2:Y:S01]  /*26e0*/  S2UR UR5, SR_CgaCtaId ;  /* 0x00000000000579c3 */ /* 0x000ea20000008800 */
[----:B------:R-:W-:Y:S01]  /*26f0*/  NOP ;  /* 0x0000000000007918 */ /* 0x000fe20000000000 */
[----:B------:R-:W-:Y:S01]  /*2700*/  UMOV UR4, 0x50 ;  /* 0x0000005000047882 */ /* 0x000fe20000000000 */
[----:B------:R-:W-:Y:S02]  /*2710*/  IMAD.U32 R0, RZ, RZ, UR23 ;  /* 0x00000017ff007e24 */ /* 0x000fe4000f8e00ff */
[----:B------:R-:W-:Y:S02]  /*2720*/  IMAD.MOV.U32 R3, RZ, RZ, 0x3 ;  /* 0x00000003ff037424 */ /* 0x000fe400078e00ff */
[----:B------:R-:W-:Y:S01]  /*2730*/  IMAD.MOV.U32 R7, RZ, RZ, 0x1 ;  /* 0x00000001ff077424 */ /* 0x000fe200078e00ff */
[----:B------:R-:W-:-:S04]  /*2740*/  LOP3.LUT R0, R0, 0xffff, RZ, 0xc0, !PT ;  /* 0x0000ffff00007812 */ /* 0x000fc800078ec0ff */
[----:B------:R-:W-:-:S05]  /*2750*/  SHF.R.U32.HI R0, RZ, 0x5, R0 ;  /* 0x00000005ff007819 */ /* 0x000fca0000011600 */
[----:B------:R-:W-:Y:S01]  /*2760*/  VIADD R2, R0, 0x10 ;  /* 0x0000001000027836 */ /* 0x000fe20000000000 */
[----:B------:R-:W-:Y:S01]  /*2770*/  SHF.L.U32 R0, R3, R0, RZ ;  /* 0x0000000003007219 */ /* 0x000fe200000006ff */
[----:B--2---:R-:W-:-:S03]  /*2780*/  ULEA UR6, UR5, UR4, 0x18 ;  /* 0x0000000405067291 */ /* 0x004fc6000f8ec0ff */
[----:B------:R-:W-:-:S04]  /*2790*/  SHF.L.U32 R3, R7, R2, RZ ;  /* 0x0000000207037219 */ /* 0x000fc800000006ff */
[----:B------:R-:W-:Y:S02]  /*27a0*/  LOP3.LUT R0, R3, R0, RZ, 0xfc, !PT ;  /* 0x0000000003007212 */ /* 0x000fe400078efcff */
[----:B------:R-:W2:Y:S02]  /*27b0*/  LDS R5, [UR6] ;  /* 0x00000006ff057984 */ /* 0x000ea40008000800 */
[C---:B------:R-:W-:Y:S02]  /*27c0*/  LOP3.LUT R2, R0.reuse, 0xffff, RZ, 0xc0, !PT ;  /* 0x0000ffff00027812 */ /* 0x040fe400078ec0ff */
[----:B--2---:R-:W-:-:S04]  /*27d0*/  LOP3.LUT R3, R0, 0xffff, R5, 0x80, !PT ;  /* 0x0000ffff00037812 */ /* 0x004fc800078e8005 */
[----:B------:R-:W-:-:S13]  /*27e0*/  ISETP.NE.AND P0, PT, R3, R2, PT ;  /* 0x000000020300720c */ /* 0x000fda0003f05270 */
[----:B------:R-:W-:Y:S05]  /*27f0*/  @P0 BRA `(.L_x_72) ;  /* 0x0000000000500947 */ /* 0x000fea0003800000 */
[----:B------:R-:W-:Y:S02]  /*2800*/  SHF.R.U32.HI R5, RZ, 0x10, R5 ;  /* 0x00000010ff057819 */ /* 0x000fe40000011605 */
[----:B------:R-:W-:-:S04]  /*2810*/  SHF.R.U32.HI R2, RZ, 0x10, R0 ;  /* 0x00000010ff027819 */ /* 0x000fc80000011600 */
[----:B------:R-:W-:-:S04]  /*2820*/  LOP3.LUT R5, R5, R2, RZ, 0xc0, !PT ;  /* 0x0000000205057212 */ /* 0x000fc800078ec0ff */
[----:B------:R-:W-:-:S13]  /*2830*/  ISETP.NE.AND P0, PT, R5, R2, PT ;  /* 0x000000020500720c */ /* 0x000fda0003f05270 */
[----:B------:R-:W-:Y:S05]  /*2840*/  @P0 BRA `(.L_x_73) ;  /* 0x0000000000300947 */ /* 0x000fea0003800000 */
[----:B------:R-:W-:Y:S01]  /*2850*/  R2UR UR4, R0 ;  /* 0x00000000000472ca */ /* 0x000fe200000e0000 */
[----:B------:R-:W-:Y:S01]  /*2860*/  VOTEU.ANY UR5, UPT, PT ;  /* 0x0000000000057886 */ /* 0x000fe200038e0100 */
[----:B------:R-:W2:Y:S01]  /*2870*/  S2R R0, SR_LANEID ;  /* 0x0000000000007919 */ /* 0x000ea20000000000 */
[----:B------:R-:W-:-:S10]  /*2880*/  UFLO.U32 UR5, UR5 ;  /* 0x00000005000572bd */ /* 0x000fd400080e0000 */
[----:B------:R-:W-:-:S06]  /*2890*/  ULOP3.LUT UR4, URZ, UR4, URZ, 0x33, !UPT ;  /* 0x00000004ff047292 */ /* 0x000fcc000f8e33ff */
[----:B------:R-:W-:-:S04]  /*28a0*/  IMAD.U32 R2, RZ, RZ, UR4 ;  /* 0x00000004ff027e24 */ /* 0x000fc8000f8e00ff */
[----:B------:R-:W3:Y:S02]  /*28b0*/  REDUX UR7, R2 ;  /* 0x00000000020773c4 */ /* 0x000ee40000000000 */
[----:B------:R4:W-:Y:S01]  /*28c0*/  UTCATOMSWS.AND URZ, UR4 ;  /* 0x0000000400ff79e3 */ /* 0x0009e20008000000 */
[----:B--2---:R-:W-:Y:S01]  /*28d0*/  ISETP.EQ.U32.AND P0, PT, R0, UR5, PT ;  /* 0x0000000500007c0c */ /* 0x004fe2000bf02070 */
[----:B---3--:R-:W-:-:S12]  /*28e0*/  IMAD.U32 R0, RZ, RZ, UR7 ;  /* 0x00000007ff007e24 */ /* 0x008fd8000f8e00ff */
[----:B------:R4:W-:Y:S01]  /*28f0*/  @P0 ATOMS.AND RZ, [UR6], R0 ;  /* 0x00000000ffff098c */ /* 0x0009e2000a800006 */
[----:B------:R-:W-:Y:S05]  /*2900*/  BRA `(.L_x_71) ;  /* 0x0000000000147947 */ /* 0x000fea0003800000 */
.L_x_73:
[----:B------:R-:W-:-:S07]  /*2910*/  MOV R2, 0x2930 ;  /* 0x0000293000027802 */ /* 0x000fce0000000f00 */
[----:B-1----:R-:W-:Y:S05]  /*2920*/  CALL.REL.NOINC `($__internal_0_$__cuda_sm10x_tcgen05_guardrail_trap_col_being_dealloced_not_returned_by_alloc) ;  /* 0x0000000000447944 */ /* 0x002fea0003c00000 */
[----:B------:R-:W-:Y:S05]  /*2930*/  BRA `(.L_x_71) ;  /* 0x0000000000087947 */ /* 0x000fea0003800000 */
.L_x_72:
[----:B------:R-:W-:-:S07]  /*2940*/  MOV R2, 0x2960 ;  /* 0x0000296000027802 */ /* 0x000fce0000000f00 */
[----:B-1----:R-:W-:Y:S05]  /*2950*/  CALL.REL.NOINC `($__internal_2_$__cuda_sm10x_tcgen05_guardrail_trap_unallocated_columns_being_dealloced) ;  /* 0x0000000000507944 */ /* 0x002fea0003c00000 */
.L_x_71:
[----:B------:R-:W-:Y:S01]  /*2960*/  NOP ;  /* 0x0000000000007918 */ /* 0x000fe20000000000 */
[----:B----4-:R-:W-:Y:S05]  /*2970*/  EXIT ;  /* 0x000000000000794d */ /* 0x010fea0003800000 */
.L_x_58:
[----:B------:R-:W2:Y:S02]  /*2980*/  SYNCS.PHASECHK.TRANS64.TRYWAIT P0, [UR8+0x9000], RZ ;  /* 0x009000ffff0075a7 */ /* 0x000ea40008001108 */
[----:B--2---:R-:W-:Y:S05]  /*2990*/  @!P0 BRA `(.L_x_58) ;  /* 0xfffffffc00f88947 */ /* 0x004fea000383ffff */
[----:B------:R-:W-:Y:S05]  /*29a0*/  BRA `(.L_x_74) ;  /* 0xfffffff000887947 */ /* 0x000fea000383ffff */
.L_x_60:
[----:B------:R-:W2:Y:S02]  /*29b0*/  SYNCS.PHASECHK.TRANS64.TRYWAIT P1, [UR8+0x9020], RZ ;  /* 0x009020ffff0075a7 */ /* 0x000ea40008021108 */
[----:B--2---:R-:W-:Y:S05]  /*29c0*/  @!P1 BRA `(.L_x_60) ;  /* 0xfffffffc00f89947 */ /* 0x004fea000383ffff */
[----:B------:R-:W-:Y:S05]  /*29d0*/  BRA `(.L_x_75) ;  /* 0xfffffff400047947 */ /* 0x000fea000383ffff */
.L_x_61:
[----:B------:R-:W3:Y:S02]  /*29e0*/  SYNCS.PHASECHK.TRANS64.TRYWAIT P0, [UR28+0x9000], R2 ;  /* 0x00900002ff0075a7 */ /* 0x000ee4000800111c */
[----:B---3--:R-:W-:Y:S05]  /*29f0*/  @!P0 BRA `(.L_x_61) ;  /* 0xfffffffc00f88947 */ /* 0x008fea000383ffff */
[----:B------:R-:W-:Y:S05]  /*2a00*/  BRA `(.L_x_76) ;  /* 0xfffffff400847947 */ /* 0x000fea000383ffff */
.L_x_63:
[----:B------:R-:W3:Y:S02]  /*2a10*/  SYNCS.PHASECHK.TRANS64.TRYWAIT P0, [UR28+0x9020], R2 ;  /* 0x00902002ff0075a7 */ /* 0x000ee4000800111c */
[----:B---3--:R-:W-:Y:S05]  /*2a20*/  @!P0 BRA `(.L_x_63) ;  /* 0xfffffffc00f88947 */ /* 0x008fea000383ffff */
[----:B------:R-:W-:Y:S05]  /*2a30*/  BRA `(.L_x_77) ;  /* 0xfffffff400f47947 */ /* 0x000fea000383ffff */
        .weak           $__internal_0_$__cuda_sm10x_tcgen05_guardrail_trap_col_being_dealloced_not_returned_by_alloc
        .type           $__internal_0_$__cuda_sm10x_tcgen05_guardrail_trap_col_being_dealloced_not_returned_by_alloc,@function
        .size           $__internal_0_$__cuda_sm10x_tcgen05_guardrail_trap_col_being_dealloced_not_returned_by_alloc,($__internal_1_$__cuda_sm10x_tcgen05_guardrail_trap_phase_invalid_during_alloc - $__internal_0_$__cuda_sm10x_tcgen05_guardrail_trap_col_being_dealloced_not_returned_by_alloc)
$__internal_0_$__cuda_sm10x_tcgen05_guardrail_trap_col_being_dealloced_not_returned_by_alloc:
[----:B------:R-:W-:Y:S05]  /*2a40*/  BPT.TRAP 0x1 ;  /* 0x000000040000795c */ /* 0x000fea0000300000 */
[----:B------:R-:W-:-:S04]  /*2a50*/  IMAD.MOV.U32 R3, RZ, RZ, 0x0 ;  /* 0x00000000ff037424 */ /* 0x000fc800078e00ff */
[----:B------:R-:W-:Y:S05]  /*2a60*/  RET.REL.NODEC R2 `(gluon_tcgen05) ;  /* 0xffffffd402647950 */ /* 0x000fea0003c3ffff */
        .weak           $__internal_1_$__cuda_sm10x_tcgen05_guardrail_trap_phase_invalid_during_alloc
        .type           $__internal_1_$__cuda_sm10x_tcgen05_guardrail_trap_phase_invalid_during_alloc,@function
        .size           $__internal_1_$__cuda_sm10x_tcgen05_guardrail_trap_phase_invalid_during_alloc,($__internal_2_$__cuda_sm10x_tcgen05_guardrail_trap_unallocated_columns_being_dealloced - $__internal_1_$__cuda_sm10x_tcgen05_guardrail_trap_phase_invalid_during_alloc)
$__internal_1_$__cuda_sm10x_tcgen05_guardrail_trap_phase_invalid_during_alloc:
[----:B------:R-:W-:Y:S05]  /*2a70*/  BPT.TRAP 0x1 ;  /* 0x000000040000795c */ /* 0x000fea0000300000 */
[----:B------:R-:W-:-:S04]  /*2a80*/  IMAD.MOV.U32 R3, RZ, RZ, 0x0 ;  /* 0x00000000ff037424 */ /* 0x000fc800078e00ff */
[----:B------:R-:W-:Y:S05]  /*2a90*/  RET.REL.NODEC R2 `(gluon_tcgen05) ;  /* 0xffffffd402587950 */ /* 0x000fea0003c3ffff */
        .weak           $__internal_2_$__cuda_sm10x_tcgen05_guardrail_trap_unallocated_columns_being_dealloced
        .type           $__internal_2_$__cuda_sm10x_tcgen05_guardrail_trap_unallocated_columns_being_dealloced,@function
        .size           $__internal_2_$__cuda_sm10x_tcgen05_guardrail_trap_unallocated_columns_being_dealloced,(.L_x_81 - $__internal_2_$__cuda_sm10x_tcgen05_guardrail_trap_unallocated_columns_being_dealloced)
$__internal_2_$__cuda_sm10x_tcgen05_guardrail_trap_unallocated_columns_being_dealloced:
[----:B------:R-:W-:Y:S05]  /*2aa0*/  BPT.TRAP 0x1 ;  /* 0x000000040000795c */ /* 0x000fea0000300000 */
[----:B------:R-:W-:-:S04]  /*2ab0*/  IMAD.MOV.U32 R3, RZ, RZ, 0x0 ;  /* 0x00000000ff037424 */ /* 0x000fc800078e00ff */
[----:B------:R-:W-:Y:S05]  /*2ac0*/  RET.REL.NODEC R2 `(gluon_tcgen05) ;  /* 0xffffffd4024c7950 */ /* 0x000fea0003c3ffff */
.L_x_78:
[----:B------:R-:W-:-:S00]  /*2ad0*/  BRA `(.L_x_78) ;  /* 0xfffffffc00fc7947 */ /* 0x000fc0000383ffff */
[----:B------:R-:W-:-:S00]  /*2ae0*/  NOP ;  /* 0x0000000000007918 */ /* 0x000fc00000000000 */
        /* <DEDUP_REMOVED lines=9> */
.L_x_81:


//--------------------- .nv.shared.gluon_tcgen05  --------------------------
	.section	.nv.shared.gluon_tcgen05,"aw",@nobits
	.sectionflags	@""
	.align	16
	.zero		1024


//--------------------- .nv.shared.reserved.0     --------------------------
	.section	.nv.shared.reserved.0,"aw",@nobits
	.align	8
	.weak		__nv_reservedSMEM_offset_0_alias
	.size		__nv_reservedSMEM_offset_0_alias, 0, 64
	.other		__nv_reservedSMEM_offset_0_alias,@"STO_CUDA_RESERVED_SHARED STV_DEFAULT"
__nv_reservedSMEM_offset_0_alias:
	.zero		0
.nv.shared.reserved.0:
	.zero		64
	.weak		__nv_reservedSMEM_allocation_phase
	.type		__nv_reservedSMEM_allocation_phase,@object
	.size		__nv_reservedSMEM_allocation_phase,(.L_0 - __nv_reservedSMEM_allocation_phase)
__nv_reservedSMEM_allocation_phase:
	.zero		1
.L_0:
	.zero		7
	.weak		__nv_reservedSMEM_devtool_atexit_pc
	.type		__nv_reservedSMEM_devtool_atexit_pc,@object
	.size		__nv_reservedSMEM_devtool_atexit_pc,(__nv_reservedSMEM_allocation_mask - __nv_reservedSMEM_devtool_atexit_pc)
__nv_reservedSMEM_devtool_atexit_pc:
	.zero		8
	.weak		__nv_reservedSMEM_allocation_mask
	.type		__nv_reservedSMEM_allocation_mask,@object
	.size		__nv_reservedSMEM_allocation_mask,(.L_2 - __nv_reservedSMEM_allocation_mask)
__nv_reservedSMEM_allocation_mask:
	.zero		4
.L_2:


//--------------------- .nv.constant0.gluon_tcgen05 --------------------------
	.section	.nv.constant0.gluon_tcgen05,"a",@progbits
	.sectionflags	@""
	.align	4
.nv.constant0.gluon_tcgen05:
	.zero		976


//--------------------- SYMBOLS --------------------------

	.type		.nv.reservedSmem.offset0,@object
	.size		.nv.reservedSmem.offset0,0x4
	.type		.nv.reservedSmem.cap,@object
	.size		.nv.reservedSmem.cap,0x4
